//
// Generated by NVIDIA NVVM Compiler
//
// Compiler Build ID: CL-36424714
// Cuda compilation tools, release 13.0, V13.0.88
// Based on NVVM 20.0.0
//

.version 9.0
.target sm_100
.address_size 64

	// .globl	_Z20MultiMatVecMultiply3iiiPdS_S_
// _ZZ20MultiMatVecMultiply2iiiPdS_S_E17lhs_vector_shared has been demoted
.extern .shared .align 16 .b8 work_array[];

.visible .entry _Z20MultiMatVecMultiply3iiiPdS_S_(
	.param .u32 _Z20MultiMatVecMultiply3iiiPdS_S__param_0,
	.param .u32 _Z20MultiMatVecMultiply3iiiPdS_S__param_1,
	.param .u32 _Z20MultiMatVecMultiply3iiiPdS_S__param_2,
	.param .u64 .ptr .align 1 _Z20MultiMatVecMultiply3iiiPdS_S__param_3,
	.param .u64 .ptr .align 1 _Z20MultiMatVecMultiply3iiiPdS_S__param_4,
	.param .u64 .ptr .align 1 _Z20MultiMatVecMultiply3iiiPdS_S__param_5
)
{
	.reg .pred 	%p<7>;
	.reg .b32 	%r<37>;
	.reg .b32 	%f<9>;
	.reg .b64 	%rd<13>;
	.reg .b64 	%fd<8>;

	ld.param.u32 	%r15, [_Z20MultiMatVecMultiply3iiiPdS_S__param_0];
	ld.param.u32 	%r13, [_Z20MultiMatVecMultiply3iiiPdS_S__param_1];
	ld.param.u32 	%r14, [_Z20MultiMatVecMultiply3iiiPdS_S__param_2];
	ld.param.u64 	%rd3, [_Z20MultiMatVecMultiply3iiiPdS_S__param_3];
	ld.param.u64 	%rd4, [_Z20MultiMatVecMultiply3iiiPdS_S__param_4];
	ld.param.u64 	%rd5, [_Z20MultiMatVecMultiply3iiiPdS_S__param_5];
	mov.u32 	%r1, %tid.x;
	mov.u32 	%r16, %ctaid.x;
	mov.u32 	%r17, %ntid.x;
	mad.lo.s32 	%r2, %r16, %r17, %r1;
	mul.lo.s32 	%r18, %r13, %r15;
	setp.ge.s32 	%p1, %r2, %r18;
	@%p1 bra 	$L__BB0_11;
	mov.u32 	%r3, %tid.y;
	setp.ge.s32 	%p2, %r3, %r14;
	mov.f32 	%f8, 0f00000000;
	@%p2 bra 	$L__BB0_5;
	div.s32 	%r19, %r2, %r13;
	mul.lo.s32 	%r4, %r19, %r14;
	mov.u32 	%r5, %ntid.y;
	cvta.to.global.u64 	%rd1, %rd3;
	cvta.to.global.u64 	%rd2, %rd4;
	mul.lo.s32 	%r20, %r19, %r13;
	sub.s32 	%r6, %r2, %r20;
	mov.f64 	%fd7, 0d0000000000000000;
	mov.u32 	%r34, %r3;
$L__BB0_3:
	add.s32 	%r21, %r34, %r4;
	mul.wide.s32 	%rd6, %r21, 8;
	add.s64 	%rd7, %rd1, %rd6;
	ld.global.f64 	%fd4, [%rd7];
	mad.lo.s32 	%r22, %r21, %r13, %r6;
	mul.wide.s32 	%rd8, %r22, 8;
	add.s64 	%rd9, %rd2, %rd8;
	ld.global.f64 	%fd5, [%rd9];
	fma.rn.f64 	%fd7, %fd4, %fd5, %fd7;
	add.s32 	%r34, %r34, %r5;
	setp.lt.s32 	%p3, %r34, %r14;
	@%p3 bra 	$L__BB0_3;
	cvt.rn.f32.f64 	%f8, %fd7;
$L__BB0_5:
	mad.lo.s32 	%r23, %r13, %r3, %r1;
	shl.b32 	%r24, %r23, 2;
	mov.u32 	%r25, work_array;
	add.s32 	%r9, %r25, %r24;
	st.shared.f32 	[%r9], %f8;
	bar.sync 	0;
	setp.lt.u32 	%p4, %r3, 2;
	mov.u32 	%r36, %r3;
	@%p4 bra 	$L__BB0_10;
	mov.u32 	%r35, %r3;
$L__BB0_7:
	shr.u32 	%r36, %r35, 1;
	setp.ge.u32 	%p5, %r3, %r36;
	@%p5 bra 	$L__BB0_9;
	add.s32 	%r26, %r36, %r13;
	mad.lo.s32 	%r27, %r26, %r3, %r1;
	shl.b32 	%r28, %r27, 2;
	add.s32 	%r30, %r25, %r28;
	ld.shared.f32 	%f4, [%r30];
	ld.shared.f32 	%f5, [%r9];
	add.f32 	%f6, %f4, %f5;
	st.shared.f32 	[%r9], %f6;
	bar.sync 	0;
$L__BB0_9:
	setp.gt.u32 	%p6, %r35, 3;
	mov.u32 	%r35, %r36;
	@%p6 bra 	$L__BB0_7;
$L__BB0_10:
	shl.b32 	%r31, %r36, 2;
	add.s32 	%r33, %r25, %r31;
	ld.shared.f32 	%f7, [%r33];
	cvt.f64.f32 	%fd6, %f7;
	cvta.to.global.u64 	%rd10, %rd5;
	mul.wide.s32 	%rd11, %r2, 8;
	add.s64 	%rd12, %rd10, %rd11;
	st.global.f64 	[%rd12], %fd6;
$L__BB0_11:
	ret;

}
	// .globl	_Z20MultiMatVecMultiply2iiiPdS_S_
.visible .entry _Z20MultiMatVecMultiply2iiiPdS_S_(
	.param .u32 _Z20MultiMatVecMultiply2iiiPdS_S__param_0,
	.param .u32 _Z20MultiMatVecMultiply2iiiPdS_S__param_1,
	.param .u32 _Z20MultiMatVecMultiply2iiiPdS_S__param_2,
	.param .u64 .ptr .align 1 _Z20MultiMatVecMultiply2iiiPdS_S__param_3,
	.param .u64 .ptr .align 1 _Z20MultiMatVecMultiply2iiiPdS_S__param_4,
	.param .u64 .ptr .align 1 _Z20MultiMatVecMultiply2iiiPdS_S__param_5
)
{
	.reg .pred 	%p<12>;
	.reg .b32 	%r<69>;
	.reg .b64 	%rd<47>;
	.reg .b64 	%fd<113>;
	// demoted variable
	.shared .align 8 .b8 _ZZ20MultiMatVecMultiply2iiiPdS_S_E17lhs_vector_shared[480];
	ld.param.u32 	%r33, [_Z20MultiMatVecMultiply2iiiPdS_S__param_0];
	ld.param.u32 	%r34, [_Z20MultiMatVecMultiply2iiiPdS_S__param_1];
	ld.param.u32 	%r35, [_Z20MultiMatVecMultiply2iiiPdS_S__param_2];
	ld.param.u64 	%rd2, [_Z20MultiMatVecMultiply2iiiPdS_S__param_3];
	ld.param.u64 	%rd4, [_Z20MultiMatVecMultiply2iiiPdS_S__param_4];
	ld.param.u64 	%rd3, [_Z20MultiMatVecMultiply2iiiPdS_S__param_5];
	cvta.to.global.u64 	%rd1, %rd4;
	mov.u32 	%r1, %tid.x;
	mov.u32 	%r36, %ctaid.x;
	mov.u32 	%r37, %ntid.x;
	mad.lo.s32 	%r2, %r36, %r37, %r1;
	div.s32 	%r3, %r2, %r34;
	mul.lo.s32 	%r38, %r3, %r34;
	sub.s32 	%r4, %r2, %r38;
	setp.gt.u32 	%p1, %r1, 59;
	@%p1 bra 	$L__BB1_2;
	cvta.to.global.u64 	%rd5, %rd2;
	mad.lo.s32 	%r39, %r3, %r35, %r1;
	mul.wide.s32 	%rd6, %r39, 8;
	add.s64 	%rd7, %rd5, %rd6;
	ld.global.f64 	%fd14, [%rd7];
	shl.b32 	%r40, %r1, 3;
	mov.u32 	%r41, _ZZ20MultiMatVecMultiply2iiiPdS_S_E17lhs_vector_shared;
	add.s32 	%r42, %r41, %r40;
	st.shared.f64 	[%r42], %fd14;
$L__BB1_2:
	bar.sync 	0;
	mul.lo.s32 	%r43, %r34, %r33;
	setp.ge.s32 	%p2, %r2, %r43;
	@%p2 bra 	$L__BB1_17;
	setp.lt.s32 	%p3, %r35, 1;
	mov.f64 	%fd112, 0d0000000000000000;
	@%p3 bra 	$L__BB1_16;
	mul.lo.s32 	%r5, %r3, %r35;
	and.b32  	%r6, %r35, 15;
	setp.lt.u32 	%p4, %r35, 16;
	mov.b32 	%r64, 0;
	mov.f64 	%fd112, 0d0000000000000000;
	@%p4 bra 	$L__BB1_7;
	and.b32  	%r64, %r35, 2147483632;
	neg.s32 	%r62, %r64;
	mad.lo.s32 	%r61, %r5, %r34, %r4;
	mov.u32 	%r46, _ZZ20MultiMatVecMultiply2iiiPdS_S_E17lhs_vector_shared;
	add.s32 	%r60, %r46, 64;
	shl.b32 	%r10, %r34, 4;
	mov.f64 	%fd112, 0d0000000000000000;
	mul.wide.s32 	%rd10, %r34, 8;
$L__BB1_6:
	.pragma "nounroll";
	ld.shared.f64 	%fd19, [%r60+-64];
	mul.wide.s32 	%rd8, %r61, 8;
	add.s64 	%rd9, %rd1, %rd8;
	ld.global.f64 	%fd20, [%rd9];
	fma.rn.f64 	%fd21, %fd19, %fd20, %fd112;
	ld.shared.f64 	%fd22, [%r60+-56];
	add.s64 	%rd11, %rd9, %rd10;
	ld.global.f64 	%fd23, [%rd11];
	fma.rn.f64 	%fd24, %fd22, %fd23, %fd21;
	ld.shared.f64 	%fd25, [%r60+-48];
	add.s64 	%rd12, %rd11, %rd10;
	ld.global.f64 	%fd26, [%rd12];
	fma.rn.f64 	%fd27, %fd25, %fd26, %fd24;
	ld.shared.f64 	%fd28, [%r60+-40];
	add.s64 	%rd13, %rd12, %rd10;
	ld.global.f64 	%fd29, [%rd13];
	fma.rn.f64 	%fd30, %fd28, %fd29, %fd27;
	ld.shared.f64 	%fd31, [%r60+-32];
	add.s64 	%rd14, %rd13, %rd10;
	ld.global.f64 	%fd32, [%rd14];
	fma.rn.f64 	%fd33, %fd31, %fd32, %fd30;
	ld.shared.f64 	%fd34, [%r60+-24];
	add.s64 	%rd15, %rd14, %rd10;
	ld.global.f64 	%fd35, [%rd15];
	fma.rn.f64 	%fd36, %fd34, %fd35, %fd33;
	ld.shared.f64 	%fd37, [%r60+-16];
	add.s64 	%rd16, %rd15, %rd10;
	ld.global.f64 	%fd38, [%rd16];
	fma.rn.f64 	%fd39, %fd37, %fd38, %fd36;
	ld.shared.f64 	%fd40, [%r60+-8];
	add.s64 	%rd17, %rd16, %rd10;
	ld.global.f64 	%fd41, [%rd17];
	fma.rn.f64 	%fd42, %fd40, %fd41, %fd39;
	ld.shared.f64 	%fd43, [%r60];
	add.s64 	%rd18, %rd17, %rd10;
	ld.global.f64 	%fd44, [%rd18];
	fma.rn.f64 	%fd45, %fd43, %fd44, %fd42;
	ld.shared.f64 	%fd46, [%r60+8];
	add.s64 	%rd19, %rd18, %rd10;
	ld.global.f64 	%fd47, [%rd19];
	fma.rn.f64 	%fd48, %fd46, %fd47, %fd45;
	ld.shared.f64 	%fd49, [%r60+16];
	add.s64 	%rd20, %rd19, %rd10;
	ld.global.f64 	%fd50, [%rd20];
	fma.rn.f64 	%fd51, %fd49, %fd50, %fd48;
	ld.shared.f64 	%fd52, [%r60+24];
	add.s64 	%rd21, %rd20, %rd10;
	ld.global.f64 	%fd53, [%rd21];
	fma.rn.f64 	%fd54, %fd52, %fd53, %fd51;
	ld.shared.f64 	%fd55, [%r60+32];
	add.s64 	%rd22, %rd21, %rd10;
	ld.global.f64 	%fd56, [%rd22];
	fma.rn.f64 	%fd57, %fd55, %fd56, %fd54;
	ld.shared.f64 	%fd58, [%r60+40];
	add.s64 	%rd23, %rd22, %rd10;
	ld.global.f64 	%fd59, [%rd23];
	fma.rn.f64 	%fd60, %fd58, %fd59, %fd57;
	ld.shared.f64 	%fd61, [%r60+48];
	add.s64 	%rd24, %rd23, %rd10;
	ld.global.f64 	%fd62, [%rd24];
	fma.rn.f64 	%fd63, %fd61, %fd62, %fd60;
	ld.shared.f64 	%fd64, [%r60+56];
	add.s64 	%rd25, %rd24, %rd10;
	ld.global.f64 	%fd65, [%rd25];
	fma.rn.f64 	%fd112, %fd64, %fd65, %fd63;
	add.s32 	%r62, %r62, 16;
	add.s32 	%r61, %r61, %r10;
	add.s32 	%r60, %r60, 128;
	setp.ne.s32 	%p5, %r62, 0;
	@%p5 bra 	$L__BB1_6;
$L__BB1_7:
	setp.eq.s32 	%p6, %r6, 0;
	@%p6 bra 	$L__BB1_16;
	and.b32  	%r18, %r35, 7;
	setp.lt.u32 	%p7, %r6, 8;
	@%p7 bra 	$L__BB1_10;
	shl.b32 	%r47, %r64, 3;
	mov.u32 	%r48, _ZZ20MultiMatVecMultiply2iiiPdS_S_E17lhs_vector_shared;
	add.s32 	%r49, %r48, %r47;
	ld.shared.f64 	%fd67, [%r49];
	add.s32 	%r50, %r64, %r5;
	mad.lo.s32 	%r51, %r50, %r34, %r4;
	mul.wide.s32 	%rd26, %r51, 8;
	add.s64 	%rd27, %rd1, %rd26;
	ld.global.f64 	%fd68, [%rd27];
	fma.rn.f64 	%fd69, %fd67, %fd68, %fd112;
	ld.shared.f64 	%fd70, [%r49+8];
	mul.wide.s32 	%rd28, %r34, 8;
	add.s64 	%rd29, %rd27, %rd28;
	ld.global.f64 	%fd71, [%rd29];
	fma.rn.f64 	%fd72, %fd70, %fd71, %fd69;
	ld.shared.f64 	%fd73, [%r49+16];
	add.s64 	%rd30, %rd29, %rd28;
	ld.global.f64 	%fd74, [%rd30];
	fma.rn.f64 	%fd75, %fd73, %fd74, %fd72;
	ld.shared.f64 	%fd76, [%r49+24];
	add.s64 	%rd31, %rd30, %rd28;
	ld.global.f64 	%fd77, [%rd31];
	fma.rn.f64 	%fd78, %fd76, %fd77, %fd75;
	ld.shared.f64 	%fd79, [%r49+32];
	add.s64 	%rd32, %rd31, %rd28;
	ld.global.f64 	%fd80, [%rd32];
	fma.rn.f64 	%fd81, %fd79, %fd80, %fd78;
	ld.shared.f64 	%fd82, [%r49+40];
	add.s64 	%rd33, %rd32, %rd28;
	ld.global.f64 	%fd83, [%rd33];
	fma.rn.f64 	%fd84, %fd82, %fd83, %fd81;
	ld.shared.f64 	%fd85, [%r49+48];
	add.s64 	%rd34, %rd33, %rd28;
	ld.global.f64 	%fd86, [%rd34];
	fma.rn.f64 	%fd87, %fd85, %fd86, %fd84;
	ld.shared.f64 	%fd88, [%r49+56];
	add.s64 	%rd35, %rd34, %rd28;
	ld.global.f64 	%fd89, [%rd35];
	fma.rn.f64 	%fd112, %fd88, %fd89, %fd87;
	add.s32 	%r64, %r64, 8;
$L__BB1_10:
	setp.eq.s32 	%p8, %r18, 0;
	@%p8 bra 	$L__BB1_16;
	and.b32  	%r21, %r35, 3;
	setp.lt.u32 	%p9, %r18, 4;
	@%p9 bra 	$L__BB1_13;
	shl.b32 	%r52, %r64, 3;
	mov.u32 	%r53, _ZZ20MultiMatVecMultiply2iiiPdS_S_E17lhs_vector_shared;
	add.s32 	%r54, %r53, %r52;
	ld.shared.f64 	%fd91, [%r54];
	add.s32 	%r55, %r64, %r5;
	mad.lo.s32 	%r56, %r55, %r34, %r4;
	mul.wide.s32 	%rd36, %r56, 8;
	add.s64 	%rd37, %rd1, %rd36;
	ld.global.f64 	%fd92, [%rd37];
	fma.rn.f64 	%fd93, %fd91, %fd92, %fd112;
	ld.shared.f64 	%fd94, [%r54+8];
	mul.wide.s32 	%rd38, %r34, 8;
	add.s64 	%rd39, %rd37, %rd38;
	ld.global.f64 	%fd95, [%rd39];
	fma.rn.f64 	%fd96, %fd94, %fd95, %fd93;
	ld.shared.f64 	%fd97, [%r54+16];
	add.s64 	%rd40, %rd39, %rd38;
	ld.global.f64 	%fd98, [%rd40];
	fma.rn.f64 	%fd99, %fd97, %fd98, %fd96;
	ld.shared.f64 	%fd100, [%r54+24];
	add.s64 	%rd41, %rd40, %rd38;
	ld.global.f64 	%fd101, [%rd41];
	fma.rn.f64 	%fd112, %fd100, %fd101, %fd99;
	add.s32 	%r64, %r64, 4;
$L__BB1_13:
	setp.eq.s32 	%p10, %r21, 0;
	@%p10 bra 	$L__BB1_16;
	add.s32 	%r57, %r64, %r5;
	mad.lo.s32 	%r68, %r34, %r57, %r4;
	shl.b32 	%r58, %r64, 3;
	mov.u32 	%r59, _ZZ20MultiMatVecMultiply2iiiPdS_S_E17lhs_vector_shared;
	add.s32 	%r67, %r59, %r58;
	neg.s32 	%r66, %r21;
$L__BB1_15:
	.pragma "nounroll";
	ld.shared.f64 	%fd102, [%r67];
	mul.wide.s32 	%rd42, %r68, 8;
	add.s64 	%rd43, %rd1, %rd42;
	ld.global.f64 	%fd103, [%rd43];
	fma.rn.f64 	%fd112, %fd102, %fd103, %fd112;
	add.s32 	%r68, %r68, %r34;
	add.s32 	%r67, %r67, 8;
	add.s32 	%r66, %r66, 1;
	setp.ne.s32 	%p11, %r66, 0;
	@%p11 bra 	$L__BB1_15;
$L__BB1_16:
	cvta.to.global.u64 	%rd44, %rd3;
	mul.wide.s32 	%rd45, %r2, 8;
	add.s64 	%rd46, %rd44, %rd45;
	st.global.f64 	[%rd46], %fd112;
$L__BB1_17:
	ret;

}
	// .globl	_Z20MultiMatVecMultiply1iiiPdS_S_
.visible .entry _Z20MultiMatVecMultiply1iiiPdS_S_(
	.param .u32 _Z20MultiMatVecMultiply1iiiPdS_S__param_0,
	.param .u32 _Z20MultiMatVecMultiply1iiiPdS_S__param_1,
	.param .u32 _Z20MultiMatVecMultiply1iiiPdS_S__param_2,
	.param .u64 .ptr .align 1 _Z20MultiMatVecMultiply1iiiPdS_S__param_3,
	.param .u64 .ptr .align 1 _Z20MultiMatVecMultiply1iiiPdS_S__param_4,
	.param .u64 .ptr .align 1 _Z20MultiMatVecMultiply1iiiPdS_S__param_5
)
{
	.reg .pred 	%p<11>;
	.reg .b32 	%r<43>;
	.reg .b64 	%rd<39>;
	.reg .b64 	%fd<68>;

	ld.param.u32 	%r23, [_Z20MultiMatVecMultiply1iiiPdS_S__param_0];
	ld.param.u32 	%r21, [_Z20MultiMatVecMultiply1iiiPdS_S__param_1];
	ld.param.u32 	%r22, [_Z20MultiMatVecMultiply1iiiPdS_S__param_2];
	ld.param.u64 	%rd4, [_Z20MultiMatVecMultiply1iiiPdS_S__param_3];
	ld.param.u64 	%rd5, [_Z20MultiMatVecMultiply1iiiPdS_S__param_4];
	ld.param.u64 	%rd3, [_Z20MultiMatVecMultiply1iiiPdS_S__param_5];
	cvta.to.global.u64 	%rd1, %rd5;
	cvta.to.global.u64 	%rd2, %rd4;
	mov.u32 	%r24, %tid.x;
	mov.u32 	%r25, %ctaid.x;
	mov.u32 	%r26, %ntid.x;
	mad.lo.s32 	%r1, %r25, %r26, %r24;
	mul.lo.s32 	%r27, %r21, %r23;
	setp.ge.s32 	%p1, %r1, %r27;
	@%p1 bra 	$L__BB2_14;
	rem.s32 	%r2, %r1, %r21;
	setp.lt.s32 	%p2, %r22, 1;
	mov.f64 	%fd67, 0d0000000000000000;
	@%p2 bra 	$L__BB2_13;
	div.s32 	%r29, %r1, %r21;
	mul.lo.s32 	%r3, %r29, %r22;
	and.b32  	%r4, %r22, 7;
	setp.lt.u32 	%p3, %r22, 8;
	mov.b32 	%r41, 0;
	mov.f64 	%fd67, 0d0000000000000000;
	@%p3 bra 	$L__BB2_5;
	and.b32  	%r41, %r22, 2147483640;
	neg.s32 	%r39, %r41;
	mad.lo.s32 	%r38, %r3, %r21, %r2;
	shl.b32 	%r8, %r21, 3;
	mov.f64 	%fd67, 0d0000000000000000;
	mul.wide.s32 	%rd10, %r21, 8;
	mov.u32 	%r37, %r3;
$L__BB2_4:
	.pragma "nounroll";
	mul.wide.s32 	%rd6, %r37, 8;
	add.s64 	%rd7, %rd2, %rd6;
	ld.global.f64 	%fd17, [%rd7];
	mul.wide.s32 	%rd8, %r38, 8;
	add.s64 	%rd9, %rd1, %rd8;
	ld.global.f64 	%fd18, [%rd9];
	fma.rn.f64 	%fd19, %fd17, %fd18, %fd67;
	ld.global.f64 	%fd20, [%rd7+8];
	add.s64 	%rd11, %rd9, %rd10;
	ld.global.f64 	%fd21, [%rd11];
	fma.rn.f64 	%fd22, %fd20, %fd21, %fd19;
	ld.global.f64 	%fd23, [%rd7+16];
	add.s64 	%rd12, %rd11, %rd10;
	ld.global.f64 	%fd24, [%rd12];
	fma.rn.f64 	%fd25, %fd23, %fd24, %fd22;
	ld.global.f64 	%fd26, [%rd7+24];
	add.s64 	%rd13, %rd12, %rd10;
	ld.global.f64 	%fd27, [%rd13];
	fma.rn.f64 	%fd28, %fd26, %fd27, %fd25;
	ld.global.f64 	%fd29, [%rd7+32];
	add.s64 	%rd14, %rd13, %rd10;
	ld.global.f64 	%fd30, [%rd14];
	fma.rn.f64 	%fd31, %fd29, %fd30, %fd28;
	ld.global.f64 	%fd32, [%rd7+40];
	add.s64 	%rd15, %rd14, %rd10;
	ld.global.f64 	%fd33, [%rd15];
	fma.rn.f64 	%fd34, %fd32, %fd33, %fd31;
	ld.global.f64 	%fd35, [%rd7+48];
	add.s64 	%rd16, %rd15, %rd10;
	ld.global.f64 	%fd36, [%rd16];
	fma.rn.f64 	%fd37, %fd35, %fd36, %fd34;
	ld.global.f64 	%fd38, [%rd7+56];
	add.s64 	%rd17, %rd16, %rd10;
	ld.global.f64 	%fd39, [%rd17];
	fma.rn.f64 	%fd67, %fd38, %fd39, %fd37;
	add.s32 	%r39, %r39, 8;
	add.s32 	%r38, %r38, %r8;
	add.s32 	%r37, %r37, 8;
	setp.ne.s32 	%p4, %r39, 0;
	@%p4 bra 	$L__BB2_4;
$L__BB2_5:
	setp.eq.s32 	%p5, %r4, 0;
	@%p5 bra 	$L__BB2_13;
	and.b32  	%r16, %r22, 3;
	setp.lt.u32 	%p6, %r4, 4;
	@%p6 bra 	$L__BB2_8;
	add.s32 	%r30, %r41, %r3;
	mul.wide.s32 	%rd18, %r30, 8;
	add.s64 	%rd19, %rd2, %rd18;
	ld.global.f64 	%fd41, [%rd19];
	mad.lo.s32 	%r31, %r30, %r21, %r2;
	mul.wide.s32 	%rd20, %r31, 8;
	add.s64 	%rd21, %rd1, %rd20;
	ld.global.f64 	%fd42, [%rd21];
	fma.rn.f64 	%fd43, %fd41, %fd42, %fd67;
	ld.global.f64 	%fd44, [%rd19+8];
	mul.wide.s32 	%rd22, %r21, 8;
	add.s64 	%rd23, %rd21, %rd22;
	ld.global.f64 	%fd45, [%rd23];
	fma.rn.f64 	%fd46, %fd44, %fd45, %fd43;
	ld.global.f64 	%fd47, [%rd19+16];
	add.s64 	%rd24, %rd23, %rd22;
	ld.global.f64 	%fd48, [%rd24];
	fma.rn.f64 	%fd49, %fd47, %fd48, %fd46;
	ld.global.f64 	%fd50, [%rd19+24];
	add.s64 	%rd25, %rd24, %rd22;
	ld.global.f64 	%fd51, [%rd25];
	fma.rn.f64 	%fd67, %fd50, %fd51, %fd49;
	add.s32 	%r41, %r41, 4;
$L__BB2_8:
	setp.eq.s32 	%p7, %r16, 0;
	@%p7 bra 	$L__BB2_13;
	setp.eq.s32 	%p8, %r16, 1;
	@%p8 bra 	$L__BB2_11;
	add.s32 	%r32, %r41, %r3;
	mul.wide.s32 	%rd26, %r32, 8;
	add.s64 	%rd27, %rd2, %rd26;
	ld.global.f64 	%fd53, [%rd27];
	mad.lo.s32 	%r33, %r32, %r21, %r2;
	mul.wide.s32 	%rd28, %r33, 8;
	add.s64 	%rd29, %rd1, %rd28;
	ld.global.f64 	%fd54, [%rd29];
	fma.rn.f64 	%fd55, %fd53, %fd54, %fd67;
	ld.global.f64 	%fd56, [%rd27+8];
	mul.wide.s32 	%rd30, %r21, 8;
	add.s64 	%rd31, %rd29, %rd30;
	ld.global.f64 	%fd57, [%rd31];
	fma.rn.f64 	%fd67, %fd56, %fd57, %fd55;
	add.s32 	%r41, %r41, 2;
$L__BB2_11:
	and.b32  	%r34, %r22, 1;
	setp.eq.b32 	%p9, %r34, 1;
	not.pred 	%p10, %p9;
	@%p10 bra 	$L__BB2_13;
	add.s32 	%r35, %r41, %r3;
	mul.wide.s32 	%rd32, %r35, 8;
	add.s64 	%rd33, %rd2, %rd32;
	ld.global.f64 	%fd58, [%rd33];
	mad.lo.s32 	%r36, %r35, %r21, %r2;
	mul.wide.s32 	%rd34, %r36, 8;
	add.s64 	%rd35, %rd1, %rd34;
	ld.global.f64 	%fd59, [%rd35];
	fma.rn.f64 	%fd67, %fd58, %fd59, %fd67;
$L__BB2_13:
	cvta.to.global.u64 	%rd36, %rd3;
	mul.wide.s32 	%rd37, %r1, 8;
	add.s64 	%rd38, %rd36, %rd37;
	st.global.f64 	[%rd38], %fd67;
$L__BB2_14:
	ret;

}


// ===== COMPILED SASS (sm_100) =====

	.target	sm_100

	.elftype	@"ET_EXEC"


//--------------------- .note.nv.tkinfo           --------------------------
	.section	.note.nv.tkinfo,"",@"SHT_NOTE"
	.sectionflags	@"SHF_NOTE_NV_TKINFO"
	.tkinfo
        /*0018*/ 	.word	0x00000002
        /*0030*/ 	.string	""
        /*0030*/ 	.string	"ptxas"
        /*0030*/ 	.string	"Cuda compilation tools, release 13.0, V13.0.88"
        /*0030*/ 	.string	"Build cuda_13.0.r13.0/compiler.36424714_0"
        /*0030*/ 	.string	"-arch sm_100 -m 64 "



//--------------------- .note.nv.cuinfo           --------------------------
	.section	.note.nv.cuinfo,"",@"SHT_NOTE"
	.sectionflags	@"SHF_NOTE_NV_CUINFO"
        /*0018*/ 	.short	0x0002
        /*001a*/ 	.short	0x0064
        /*001c*/ 	.short	0x0082
	.zero		2


//--------------------- .nv.info                  --------------------------
	.section	.nv.info,"",@"SHT_CUDA_INFO"
	.align	4


	//----- nvinfo : EIATTR_REGCOUNT
	.align		4
        /*0000*/ 	.byte	0x04, 0x2f
        /*0002*/ 	.short	(.L_1 - .L_0)
	.align		4
.L_0:
        /*0004*/ 	.word	index@(_Z20MultiMatVecMultiply3iiiPdS_S_)
        /*0008*/ 	.word	0x00000016


	//----- nvinfo : EIATTR_FRAME_SIZE
	.align		4
.L_1:
        /*000c*/ 	.byte	0x04, 0x11
        /*000e*/ 	.short	(.L_3 - .L_2)
	.align		4
.L_2:
        /*0010*/ 	.word	index@(_Z20MultiMatVecMultiply3iiiPdS_S_)
        /*0014*/ 	.word	0x00000000


	//----- nvinfo : EIATTR_REGCOUNT
	.align		4
.L_3:
        /*0018*/ 	.byte	0x04, 0x2f
        /*001a*/ 	.short	(.L_5 - .L_4)
	.align		4
.L_4:
        /*001c*/ 	.word	index@(_Z20MultiMatVecMultiply2iiiPdS_S_)
        /*0020*/ 	.word	0x00000020


	//----- nvinfo : EIATTR_FRAME_SIZE
	.align		4
.L_5:
        /*0024*/ 	.byte	0x04, 0x11
        /*0026*/ 	.short	(.L_7 - .L_6)
	.align		4
.L_6:
        /*0028*/ 	.word	index@(_Z20MultiMatVecMultiply2iiiPdS_S_)
        /*002c*/ 	.word	0x00000000


	//----- nvinfo : EIATTR_REGCOUNT
	.align		4
.L_7:
        /*0030*/ 	.byte	0x04, 0x2f
        /*0032*/ 	.short	(.L_9 - .L_8)
	.align		4
.L_8:
        /*0034*/ 	.word	index@(_Z20MultiMatVecMultiply1iiiPdS_S_)
        /*0038*/ 	.word	0x00000020


	//----- nvinfo : EIATTR_FRAME_SIZE
	.align		4
.L_9:
        /*003c*/ 	.byte	0x04, 0x11
        /*003e*/ 	.short	(.L_11 - .L_10)
	.align		4
.L_10:
        /*0040*/ 	.word	index@(_Z20MultiMatVecMultiply1iiiPdS_S_)
        /*0044*/ 	.word	0x00000000


	//----- nvinfo : EIATTR_MIN_STACK_SIZE
	.align		4
.L_11:
        /*0048*/ 	.byte	0x04, 0x12
        /*004a*/ 	.short	(.L_13 - .L_12)
	.align		4
.L_12:
        /*004c*/ 	.word	index@(_Z20MultiMatVecMultiply1iiiPdS_S_)
        /*0050*/ 	.word	0x00000000


	//----- nvinfo : EIATTR_MIN_STACK_SIZE
	.align		4
.L_13:
        /*0054*/ 	.byte	0x04, 0x12
        /*0056*/ 	.short	(.L_15 - .L_14)
	.align		4
.L_14:
        /*0058*/ 	.word	index@(_Z20MultiMatVecMultiply2iiiPdS_S_)
        /*005c*/ 	.word	0x00000000


	//----- nvinfo : EIATTR_MIN_STACK_SIZE
	.align		4
.L_15:
        /*0060*/ 	.byte	0x04, 0x12
        /*0062*/ 	.short	(.L_17 - .L_16)
	.align		4
.L_16:
        /*0064*/ 	.word	index@(_Z20MultiMatVecMultiply3iiiPdS_S_)
        /*0068*/ 	.word	0x00000000
.L_17:


//--------------------- .nv.compat                --------------------------
	.section	.nv.compat,"",@"SHT_CUDA_COMPAT_INFO"
	.align	4
        /*0000*/ 	.byte	0x02, 0x09, 0x00, 0x00, 0x02, 0x02, 0x01, 0x00, 0x02, 0x05, 0x05, 0x00, 0x03, 0x07, 0x01, 0x01
        /*0010*/ 	.byte	0x02, 0x03, 0x00, 0x00, 0x02, 0x06, 0x01, 0x00, 0x04, 0x0b, 0x08, 0x00, 0x01, 0x00, 0x00, 0x00
        /*0020*/ 	.byte	0x00, 0x00, 0x00, 0x00


//--------------------- .nv.info._Z20MultiMatVecMultiply1iiiPdS_S_ --------------------------
	.section	.nv.info._Z20MultiMatVecMultiply1iiiPdS_S_,"",@"SHT_CUDA_INFO"
	.sectionflags	@""
	.align	4


	//----- nvinfo : EIATTR_CUDA_API_VERSION
	.align		4
        /*0000*/ 	.byte	0x04, 0x37
        /*0002*/ 	.short	(.L_19 - .L_18)
.L_18:
        /*0004*/ 	.word	0x00000082


	//----- nvinfo : EIATTR_KPARAM_INFO
	.align		4
.L_19:
        /*0008*/ 	.byte	0x04, 0x17
        /*000a*/ 	.short	(.L_21 - .L_20)
.L_20:
        /*000c*/ 	.word	0x00000000
        /*0010*/ 	.short	0x0005
        /*0012*/ 	.short	0x0020
        /*0014*/ 	.byte	0x00, 0xf5, 0x21, 0x00


	//----- nvinfo : EIATTR_KPARAM_INFO
	.align		4
.L_21:
        /*0018*/ 	.byte	0x04, 0x17
        /*001a*/ 	.short	(.L_23 - .L_22)
.L_22:
        /*001c*/ 	.word	0x00000000
        /*0020*/ 	.short	0x0004
        /*0022*/ 	.short	0x0018
        /*0024*/ 	.byte	0x00, 0xf5, 0x21, 0x00


	//----- nvinfo : EIATTR_KPARAM_INFO
	.align		4
.L_23:
        /*0028*/ 	.byte	0x04, 0x17
        /*002a*/ 	.short	(.L_25 - .L_24)
.L_24:
        /*002c*/ 	.word	0x00000000
        /*0030*/ 	.short	0x0003
        /*0032*/ 	.short	0x0010
        /*0034*/ 	.byte	0x00, 0xf5, 0x21, 0x00


	//----- nvinfo : EIATTR_KPARAM_INFO
	.align		4
.L_25:
        /*0038*/ 	.byte	0x04, 0x17
        /*003a*/ 	.short	(.L_27 - .L_26)
.L_26:
        /*003c*/ 	.word	0x00000000
        /*0040*/ 	.short	0x0002
        /*0042*/ 	.short	0x0008
        /*0044*/ 	.byte	0x00, 0xf0, 0x11, 0x00


	//----- nvinfo : EIATTR_KPARAM_INFO
	.align		4
.L_27:
        /*0048*/ 	.byte	0x04, 0x17
        /*004a*/ 	.short	(.L_29 - .L_28)
.L_28:
        /*004c*/ 	.word	0x00000000
        /*0050*/ 	.short	0x0001
        /*0052*/ 	.short	0x0004
        /*0054*/ 	.byte	0x00, 0xf0, 0x11, 0x00


	//----- nvinfo : EIATTR_KPARAM_INFO
	.align		4
.L_29:
        /*0058*/ 	.byte	0x04, 0x17
        /*005a*/ 	.short	(.L_31 - .L_30)
.L_30:
        /*005c*/ 	.word	0x00000000
        /*0060*/ 	.short	0x0000
        /*0062*/ 	.short	0x0000
        /*0064*/ 	.byte	0x00, 0xf0, 0x11, 0x00


	//----- nvinfo : EIATTR_SPARSE_MMA_MASK
	.align		4
.L_31:
        /*0068*/ 	.byte	0x03, 0x50
        /*006a*/ 	.short	0x0000


	//----- nvinfo : EIATTR_MAXREG_COUNT
	.align		4
        /*006c*/ 	.byte	0x03, 0x1b
        /*006e*/ 	.short	0x00ff


	//----- nvinfo : EIATTR_MERCURY_ISA_VERSION
	.align		4
        /*0070*/ 	.byte	0x03, 0x5f
        /*0072*/ 	.short	0x0101


	//----- nvinfo : EIATTR_VRC_CTA_INIT_COUNT
	.align		4
        /*0074*/ 	.byte	0x02, 0x4a
	.zero		1
	.zero		1


	//----- nvinfo : EIATTR_EXIT_INSTR_OFFSETS
	.align		4
        /*0078*/ 	.byte	0x04, 0x1c
        /*007a*/ 	.short	(.L_33 - .L_32)


	//   ....[0]....
.L_32:
        /*007c*/ 	.word	0x00000080


	//   ....[1]....
        /*0080*/ 	.word	0x000009a0


	//----- nvinfo : EIATTR_CBANK_PARAM_SIZE
	.align		4
.L_33:
        /*0084*/ 	.byte	0x03, 0x19
        /*0086*/ 	.short	0x0028


	//----- nvinfo : EIATTR_PARAM_CBANK
	.align		4
        /*0088*/ 	.byte	0x04, 0x0a
        /*008a*/ 	.short	(.L_35 - .L_34)
	.align		4
.L_34:
        /*008c*/ 	.word	index@(.nv.constant0._Z20MultiMatVecMultiply1iiiPdS_S_)
        /*0090*/ 	.short	0x0380
        /*0092*/ 	.short	0x0028


	//----- nvinfo : EIATTR_SW_WAR
	.align		4
.L_35:
        /*0094*/ 	.byte	0x04, 0x36
        /*0096*/ 	.short	(.L_37 - .L_36)
.L_36:
        /*0098*/ 	.word	0x00000008
.L_37:


//--------------------- .nv.info._Z20MultiMatVecMultiply2iiiPdS_S_ --------------------------
	.section	.nv.info._Z20MultiMatVecMultiply2iiiPdS_S_,"",@"SHT_CUDA_INFO"
	.sectionflags	@""
	.align	4


	//----- nvinfo : EIATTR_CUDA_API_VERSION
	.align		4
        /*0000*/ 	.byte	0x04, 0x37
        /*0002*/ 	.short	(.L_39 - .L_38)
.L_38:
        /*0004*/ 	.word	0x00000082


	//----- nvinfo : EIATTR_KPARAM_INFO
	.align		4
.L_39:
        /*0008*/ 	.byte	0x04, 0x17
        /*000a*/ 	.short	(.L_41 - .L_40)
.L_40:
        /*000c*/ 	.word	0x00000000
        /*0010*/ 	.short	0x0005
        /*0012*/ 	.short	0x0020
        /*0014*/ 	.byte	0x00, 0xf5, 0x21, 0x00


	//----- nvinfo : EIATTR_KPARAM_INFO
	.align		4
.L_41:
        /*0018*/ 	.byte	0x04, 0x17
        /*001a*/ 	.short	(.L_43 - .L_42)
.L_42:
        /*001c*/ 	.word	0x00000000
        /*0020*/ 	.short	0x0004
        /*0022*/ 	.short	0x0018
        /*0024*/ 	.byte	0x00, 0xf5, 0x21, 0x00


	//----- nvinfo : EIATTR_KPARAM_INFO
	.align		4
.L_43:
        /*0028*/ 	.byte	0x04, 0x17
        /*002a*/ 	.short	(.L_45 - .L_44)
.L_44:
        /*002c*/ 	.word	0x00000000
        /*0030*/ 	.short	0x0003
        /*0032*/ 	.short	0x0010
        /*0034*/ 	.byte	0x00, 0xf5, 0x21, 0x00


	//----- nvinfo : EIATTR_KPARAM_INFO
	.align		4
.L_45:
        /*0038*/ 	.byte	0x04, 0x17
        /*003a*/ 	.short	(.L_47 - .L_46)
.L_46:
        /*003c*/ 	.word	0x00000000
        /*0040*/ 	.short	0x0002
        /*0042*/ 	.short	0x0008
        /*0044*/ 	.byte	0x00, 0xf0, 0x11, 0x00


	//----- nvinfo : EIATTR_KPARAM_INFO
	.align		4
.L_47:
        /*0048*/ 	.byte	0x04, 0x17
        /*004a*/ 	.short	(.L_49 - .L_48)
.L_48:
        /*004c*/ 	.word	0x00000000
        /*0050*/ 	.short	0x0001
        /*0052*/ 	.short	0x0004
        /*0054*/ 	.byte	0x00, 0xf0, 0x11, 0x00


	//----- nvinfo : EIATTR_KPARAM_INFO
	.align		4
.L_49:
        /*0058*/ 	.byte	0x04, 0x17
        /*005a*/ 	.short	(.L_51 - .L_50)
.L_50:
        /*005c*/ 	.word	0x00000000
        /*0060*/ 	.short	0x0000
        /*0062*/ 	.short	0x0000
        /*0064*/ 	.byte	0x00, 0xf0, 0x11, 0x00


	//----- nvinfo : EIATTR_SPARSE_MMA_MASK
	.align		4
.L_51:
        /*0068*/ 	.byte	0x03, 0x50
        /*006a*/ 	.short	0x0000


	//----- nvinfo : EIATTR_MAXREG_COUNT
	.align		4
        /*006c*/ 	.byte	0x03, 0x1b
        /*006e*/ 	.short	0x00ff


	//----- nvinfo : EIATTR_NUM_BARRIERS
	.align		4
        /*0070*/ 	.byte	0x02, 0x4c
        /*0072*/ 	.byte	0x01
	.zero		1


	//----- nvinfo : EIATTR_MERCURY_ISA_VERSION
	.align		4
        /*0074*/ 	.byte	0x03, 0x5f
        /*0076*/ 	.short	0x0101


	//----- nvinfo : EIATTR_VRC_CTA_INIT_COUNT
	.align		4
        /*0078*/ 	.byte	0x02, 0x4a
	.zero		1
	.zero		1


	//----- nvinfo : EIATTR_EXIT_INSTR_OFFSETS
	.align		4
        /*007c*/ 	.byte	0x04, 0x1c
        /*007e*/ 	.short	(.L_53 - .L_52)


	//   ....[0]....
.L_52:
        /*0080*/ 	.word	0x000002e0


	//   ....[1]....
        /*0084*/ 	.word	0x00000db0


	//----- nvinfo : EIATTR_CBANK_PARAM_SIZE
	.align		4
.L_53:
        /*0088*/ 	.byte	0x03, 0x19
        /*008a*/ 	.short	0x0028


	//----- nvinfo : EIATTR_PARAM_CBANK
	.align		4
        /*008c*/ 	.byte	0x04, 0x0a
        /*008e*/ 	.short	(.L_55 - .L_54)
	.align		4
.L_54:
        /*0090*/ 	.word	index@(.nv.constant0._Z20MultiMatVecMultiply2iiiPdS_S_)
        /*0094*/ 	.short	0x0380
        /*0096*/ 	.short	0x0028


	//----- nvinfo : EIATTR_SW_WAR
	.align		4
.L_55:
        /*0098*/ 	.byte	0x04, 0x36
        /*009a*/ 	.short	(.L_57 - .L_56)
.L_56:
        /*009c*/ 	.word	0x00000008
.L_57:


//--------------------- .nv.info._Z20MultiMatVecMultiply3iiiPdS_S_ --------------------------
	.section	.nv.info._Z20MultiMatVecMultiply3iiiPdS_S_,"",@"SHT_CUDA_INFO"
	.sectionflags	@""
	.align	4


	//----- nvinfo : EIATTR_CUDA_API_VERSION
	.align		4
        /*0000*/ 	.byte	0x04, 0x37
        /*0002*/ 	.short	(.L_59 - .L_58)
.L_58:
        /*0004*/ 	.word	0x00000082


	//----- nvinfo : EIATTR_KPARAM_INFO
	.align		4
.L_59:
        /*0008*/ 	.byte	0x04, 0x17
        /*000a*/ 	.short	(.L_61 - .L_60)
.L_60:
        /*000c*/ 	.word	0x00000000
        /*0010*/ 	.short	0x0005
        /*0012*/ 	.short	0x0020
        /*0014*/ 	.byte	0x00, 0xf5, 0x21, 0x00


	//----- nvinfo : EIATTR_KPARAM_INFO
	.align		4
.L_61:
        /*0018*/ 	.byte	0x04, 0x17
        /*001a*/ 	.short	(.L_63 - .L_62)
.L_62:
        /*001c*/ 	.word	0x00000000
        /*0020*/ 	.short	0x0004
        /*0022*/ 	.short	0x0018
        /*0024*/ 	.byte	0x00, 0xf5, 0x21, 0x00


	//----- nvinfo : EIATTR_KPARAM_INFO
	.align		4
.L_63:
        /*0028*/ 	.byte	0x04, 0x17
        /*002a*/ 	.short	(.L_65 - .L_64)
.L_64:
        /*002c*/ 	.word	0x00000000
        /*0030*/ 	.short	0x0003
        /*0032*/ 	.short	0x0010
        /*0034*/ 	.byte	0x00, 0xf5, 0x21, 0x00


	//----- nvinfo : EIATTR_KPARAM_INFO
	.align		4
.L_65:
        /*0038*/ 	.byte	0x04, 0x17
        /*003a*/ 	.short	(.L_67 - .L_66)
.L_66:
        /*003c*/ 	.word	0x00000000
        /*0040*/ 	.short	0x0002
        /*0042*/ 	.short	0x0008
        /*0044*/ 	.byte	0x00, 0xf0, 0x11, 0x00


	//----- nvinfo : EIATTR_KPARAM_INFO
	.align		4
.L_67:
        /*0048*/ 	.byte	0x04, 0x17
        /*004a*/ 	.short	(.L_69 - .L_68)
.L_68:
        /*004c*/ 	.word	0x00000000
        /*0050*/ 	.short	0x0001
        /*0052*/ 	.short	0x0004
        /*0054*/ 	.byte	0x00, 0xf0, 0x11, 0x00


	//----- nvinfo : EIATTR_KPARAM_INFO
	.align		4
.L_69:
        /*0058*/ 	.byte	0x04, 0x17
        /*005a*/ 	.short	(.L_71 - .L_70)
.L_70:
        /*005c*/ 	.word	0x00000000
        /*0060*/ 	.short	0x0000
        /*0062*/ 	.short	0x0000
        /*0064*/ 	.byte	0x00, 0xf0, 0x11, 0x00


	//----- nvinfo : EIATTR_SPARSE_MMA_MASK
	.align		4
.L_71:
        /*0068*/ 	.byte	0x03, 0x50
        /*006a*/ 	.short	0x0000


	//----- nvinfo : EIATTR_MAXREG_COUNT
	.align		4
        /*006c*/ 	.byte	0x03, 0x1b
        /*006e*/ 	.short	0x00ff


	//----- nvinfo : EIATTR_NUM_BARRIERS
	.align		4
        /*0070*/ 	.byte	0x02, 0x4c
        /*0072*/ 	.byte	0x01
	.zero		1


	//----- nvinfo : EIATTR_MERCURY_ISA_VERSION
	.align		4
        /*0074*/ 	.byte	0x03, 0x5f
        /*0076*/ 	.short	0x0101


	//----- nvinfo : EIATTR_VRC_CTA_INIT_COUNT
	.align		4
        /*0078*/ 	.byte	0x02, 0x4a
	.zero		1
	.zero		1


	//----- nvinfo : EIATTR_EXIT_INSTR_OFFSETS
	.align		4
        /*007c*/ 	.byte	0x04, 0x1c
        /*007e*/ 	.short	(.L_73 - .L_72)


	//   ....[0]....
.L_72:
        /*0080*/ 	.word	0x00000080


	//   ....[1]....
        /*0084*/ 	.word	0x00000600


	//----- nvinfo : EIATTR_CRS_STACK_SIZE
	.align		4
.L_73:
        /*0088*/ 	.byte	0x04, 0x1e
        /*008a*/ 	.short	(.L_75 - .L_74)
.L_74:
        /*008c*/ 	.word	0x00000000


	//----- nvinfo : EIATTR_CBANK_PARAM_SIZE
	.align		4
.L_75:
        /*0090*/ 	.byte	0x03, 0x19
        /*0092*/ 	.short	0x0028


	//----- nvinfo : EIATTR_PARAM_CBANK
	.align		4
        /*0094*/ 	.byte	0x04, 0x0a
        /*0096*/ 	.short	(.L_77 - .L_76)
	.align		4
.L_76:
        /*0098*/ 	.word	index@(.nv.constant0._Z20MultiMatVecMultiply3iiiPdS_S_)
        /*009c*/ 	.short	0x0380
        /*009e*/ 	.short	0x0028


	//----- nvinfo : EIATTR_SW_WAR
	.align		4
.L_77:
        /*00a0*/ 	.byte	0x04, 0x36
        /*00a2*/ 	.short	(.L_79 - .L_78)
.L_78:
        /*00a4*/ 	.word	0x00000008
.L_79:


//--------------------- .nv.callgraph             --------------------------
	.section	.nv.callgraph,"",@"SHT_CUDA_CALLGRAPH"
	.align	4
	.sectionentsize	8
	.align		4
        /*0000*/ 	.word	0x00000000
	.align		4
        /*0004*/ 	.word	0xffffffff
	.align		4
        /*0008*/ 	.word	0x00000000
	.align		4
        /*000c*/ 	.word	0xfffffffe
	.align		4
        /*0010*/ 	.word	0x00000000
	.align		4
        /*0014*/ 	.word	0xfffffffd
	.align		4
        /*0018*/ 	.word	0x00000000
	.align		4
        /*001c*/ 	.word	0xfffffffc


//--------------------- .text._Z20MultiMatVecMultiply1iiiPdS_S_ --------------------------
	.section	.text._Z20MultiMatVecMultiply1iiiPdS_S_,"ax",@progbits
	.align	128
        .global         _Z20MultiMatVecMultiply1iiiPdS_S_
        .type           _Z20MultiMatVecMultiply1iiiPdS_S_,@function
        .size           _Z20MultiMatVecMultiply1iiiPdS_S_,(.L_x_21 - _Z20MultiMatVecMultiply1iiiPdS_S_)
        .other          _Z20MultiMatVecMultiply1iiiPdS_S_,@"STO_CUDA_ENTRY STV_DEFAULT"
_Z20MultiMatVecMultiply1iiiPdS_S_:
.text._Z20MultiMatVecMultiply1iiiPdS_S_:
[----:B------:R-:W-:Y:S01]  /*0000*/  LDC R1, c[0x0][0x37c] ;  /* 0x0000df00ff017b82 */ /* 0x000fe20000000800 */
[----:B------:R-:W0:Y:S07]  /*0010*/  S2R R0, SR_TID.X ;  /* 0x0000000000007919 */ /* 0x000e2e0000002100 */
[----:B------:R-:W0:Y:S08]  /*0020*/  S2UR UR4, SR_CTAID.X ;  /* 0x00000000000479c3 */ /* 0x000e300000002500 */
[----:B------:R-:W0:Y:S08]  /*0030*/  LDC R5, c[0x0][0x360] ;  /* 0x0000d800ff057b82 */ /* 0x000e300000000800 */
[----:B------:R-:W1:Y:S01]  /*0040*/  LDC.64 R2, c[0x0][0x380] ;  /* 0x0000e000ff027b82 */ /* 0x000e620000000a00 */
[----:B0-----:R-:W-:-:S02]  /*0050*/  IMAD R0, R5, UR4, R0 ;  /* 0x0000000405007c24 */ /* 0x001fc4000f8e0200 */
[----:B-1----:R-:W-:-:S05]  /*0060*/  IMAD R5, R3, R2, RZ ;  /* 0x0000000203057224 */ /* 0x002fca00078e02ff */
[----:B------:R-:W-:-:S13]  /*0070*/  ISETP.GE.AND P0, PT, R0, R5, PT ;  /* 0x000000050000720c */ /* 0x000fda0003f06270 */
[----:B------:R-:W-:Y:S05]  /*0080*/  @P0 EXIT ;  /* 0x000000000000094d */ /* 0x000fea0003800000 */
[----:B------:R-:W-:Y:S01]  /*0090*/  IABS R9, R3 ;  /* 0x0000000300097213 */ /* 0x000fe20000000000 */
[----:B------:R-:W0:Y:S01]  /*00a0*/  LDCU.64 UR4, c[0x0][0x358] ;  /* 0x00006b00ff0477ac */ /* 0x000e220008000a00 */
[----:B------:R-:W-:Y:S02]  /*00b0*/  ISETP.GE.AND P2, PT, R0, RZ, PT ;  /* 0x000000ff0000720c */ /* 0x000fe40003f46270 */
[----:B------:R-:W-:Y:S01]  /*00c0*/  CS2R R12, SRZ ;  /* 0x00000000000c7805 */ /* 0x000fe2000001ff00 */
[----:B------:R-:W1:Y:S08]  /*00d0*/  I2F.RP R2, R9 ;  /* 0x0000000900027306 */ /* 0x000e700000209400 */
[----:B-1----:R-:W1:Y:S02]  /*00e0*/  MUFU.RCP R2, R2 ;  /* 0x0000000200027308 */ /* 0x002e640000001000 */
[----:B-1----:R-:W-:-:S06]  /*00f0*/  IADD3 R4, PT, PT, R2, 0xffffffe, RZ ;  /* 0x0ffffffe02047810 */ /* 0x002fcc0007ffe0ff */
[----:B------:R1:W2:Y:S02]  /*0100*/  F2I.FTZ.U32.TRUNC.NTZ R5, R4 ;  /* 0x0000000400057305 */ /* 0x0002a4000021f000 */
[----:B-1----:R-:W-:Y:S02]  /*0110*/  HFMA2 R4, -RZ, RZ, 0, 0 ;  /* 0x00000000ff047431 */ /* 0x002fe400000001ff */
[----:B--2---:R-:W-:-:S04]  /*0120*/  IMAD.MOV R6, RZ, RZ, -R5 ;  /* 0x000000ffff067224 */ /* 0x004fc800078e0a05 */
[----:B------:R-:W-:Y:S01]  /*0130*/  IMAD R7, R6, R9, RZ ;  /* 0x0000000906077224 */ /* 0x000fe200078e02ff */
[----:B------:R-:W-:-:S03]  /*0140*/  IABS R6, R0 ;  /* 0x0000000000067213 */ /* 0x000fc60000000000 */
[----:B------:R-:W-:-:S06]  /*0150*/  IMAD.HI.U32 R5, R5, R7, R4 ;  /* 0x0000000705057227 */ /* 0x000fcc00078e0004 */
[----:B------:R-:W-:-:S04]  /*0160*/  IMAD.HI.U32 R5, R5, R6, RZ ;  /* 0x0000000605057227 */ /* 0x000fc800078e00ff */
[----:B------:R-:W-:-:S04]  /*0170*/  IMAD.MOV R2, RZ, RZ, -R5 ;  /* 0x000000ffff027224 */ /* 0x000fc800078e0a05 */
[C---:B------:R-:W-:Y:S02]  /*0180*/  IMAD R6, R9.reuse, R2, R6 ;  /* 0x0000000209067224 */ /* 0x040fe400078e0206 */
[----:B------:R-:W1:Y:S03]  /*0190*/  LDC R2, c[0x0][0x388] ;  /* 0x0000e200ff027b82 */ /* 0x000e660000000800 */
[----:B------:R-:W-:-:S13]  /*01a0*/  ISETP.GT.U32.AND P0, PT, R9, R6, PT ;  /* 0x000000060900720c */ /* 0x000fda0003f04070 */
[----:B------:R-:W-:-:S04]  /*01b0*/  @!P0 IADD3 R6, PT, PT, R6, -R9, RZ ;  /* 0x8000000906068210 */ /* 0x000fc80007ffe0ff */
[----:B------:R-:W-:Y:S01]  /*01c0*/  ISETP.GT.U32.AND P1, PT, R9, R6, PT ;  /* 0x000000060900720c */ /* 0x000fe20003f24070 */
[----:B------:R-:W-:Y:S01]  /*01d0*/  IMAD.IADD R7, R6, 0x1, -R9 ;  /* 0x0000000106077824 */ /* 0x000fe200078e0a09 */
[----:B-1----:R-:W-:-:S04]  /*01e0*/  ISETP.GE.AND P3, PT, R2, 0x1, PT ;  /* 0x000000010200780c */ /* 0x002fc80003f66270 */
[----:B------:R-:W-:-:S04]  /*01f0*/  SEL R7, R7, R6, !P1 ;  /* 0x0000000607077207 */ /* 0x000fc80004800000 */
[----:B------:R-:W-:-:S05]  /*0200*/  @!P2 IADD3 R7, PT, PT, -R7, RZ, RZ ;  /* 0x000000ff0707a210 */ /* 0x000fca0007ffe1ff */
[----:B0-----:R-:W-:Y:S05]  /*0210*/  @!P3 BRA `(.L_x_0) ;  /* 0x0000000400d4b947 */ /* 0x001fea0003800000 */
[----:B------:R-:W-:Y:S01]  /*0220*/  ISETP.GE.U32.AND P1, PT, R6, R9, PT ;  /* 0x000000090600720c */ /* 0x000fe20003f26070 */
[----:B------:R-:W-:Y:S01]  /*0230*/  @!P0 VIADD R5, R5, 0x1 ;  /* 0x0000000105058836 */ /* 0x000fe20000000000 */
[-C--:B------:R-:W-:Y:S02]  /*0240*/  LOP3.LUT R4, R0, R3.reuse, RZ, 0x3c, !PT ;  /* 0x0000000300047212 */ /* 0x080fe400078e3cff */
[----:B------:R-:W-:Y:S02]  /*0250*/  CS2R R12, SRZ ;  /* 0x00000000000c7805 */ /* 0x000fe4000001ff00 */
[----:B------:R-:W-:Y:S02]  /*0260*/  ISETP.NE.AND P0, PT, R3, RZ, PT ;  /* 0x000000ff0300720c */ /* 0x000fe40003f05270 */
[----:B------:R-:W-:Y:S02]  /*0270*/  ISETP.GE.AND P2, PT, R4, RZ, PT ;  /* 0x000000ff0400720c */ /* 0x000fe40003f46270 */
[----:B------:R-:W-:-:S03]  /*0280*/  LOP3.LUT R6, RZ, R3, RZ, 0x33, !PT ;  /* 0x00000003ff067212 */ /* 0x000fc600078e33ff */
[----:B------:R-:W-:Y:S02]  /*0290*/  @P1 IADD3 R5, PT, PT, R5, 0x1, RZ ;  /* 0x0000000105051810 */ /* 0x000fe40007ffe0ff */
[----:B------:R-:W-:-:S03]  /*02a0*/  ISETP.GE.U32.AND P1, PT, R2, 0x8, PT ;  /* 0x000000080200780c */ /* 0x000fc60003f26070 */
[----:B------:R-:W-:Y:S01]  /*02b0*/  IMAD.MOV.U32 R9, RZ, RZ, R5 ;  /* 0x000000ffff097224 */ /* 0x000fe200078e0005 */
[----:B------:R-:W-:-:S04]  /*02c0*/  LOP3.LUT R5, R2, 0x7, RZ, 0xc0, !PT ;  /* 0x0000000702057812 */ /* 0x000fc800078ec0ff */
[----:B------:R-:W-:Y:S02]  /*02d0*/  @!P2 IADD3 R9, PT, PT, -R9, RZ, RZ ;  /* 0x000000ff0909a210 */ /* 0x000fe40007ffe1ff */
[----:B------:R-:W-:Y:S02]  /*02e0*/  ISETP.NE.AND P2, PT, R5, RZ, PT ;  /* 0x000000ff0500720c */ /* 0x000fe40003f45270 */
[C---:B------:R-:W-:Y:S02]  /*02f0*/  SEL R9, R6.reuse, R9, !P0 ;  /* 0x0000000906097207 */ /* 0x040fe40004000000 */
[----:B------:R-:W-:Y:S01]  /*0300*/  SEL R6, R6, R7, !P0 ;  /* 0x0000000706067207 */ /* 0x000fe20004000000 */
[----:B------:R-:W-:Y:S02]  /*0310*/  IMAD.MOV.U32 R7, RZ, RZ, RZ ;  /* 0x000000ffff077224 */ /* 0x000fe400078e00ff */
[----:B------:R-:W-:Y:S01]  /*0320*/  IMAD R24, R9, R2, RZ ;  /* 0x0000000209187224 */ /* 0x000fe200078e02ff */
[----:B------:R-:W-:Y:S06]  /*0330*/  @!P1 BRA `(.L_x_1) ;  /* 0x0000000000b49947 */ /* 0x000fec0003800000 */
[----:B------:R-:W-:Y:S01]  /*0340*/  LOP3.LUT R7, R2, 0x7ffffff8, RZ, 0xc0, !PT ;  /* 0x7ffffff802077812 */ /* 0x000fe200078ec0ff */
[----:B------:R-:W-:Y:S01]  /*0350*/  IMAD R26, R24, R3, R6 ;  /* 0x00000003181a7224 */ /* 0x000fe200078e0206 */
[----:B------:R-:W-:Y:S02]  /*0360*/  MOV R4, R24 ;  /* 0x0000001800047202 */ /* 0x000fe40000000f00 */
[----:B------:R-:W-:Y:S01]  /*0370*/  CS2R R12, SRZ ;  /* 0x00000000000c7805 */ /* 0x000fe2000001ff00 */
[----:B------:R-:W-:-:S07]  /*0380*/  IMAD.MOV R25, RZ, RZ, -R7 ;  /* 0x000000ffff197224 */ /* 0x000fce00078e0a07 */
.L_x_2:
[----:B------:R-:W0:Y:S08]  /*0390*/  LDC.64 R22, c[0x0][0x390] ;  /* 0x0000e400ff167b82 */ /* 0x000e300000000a00 */
[----:B------:R-:W1:Y:S01]  /*03a0*/  LDC.64 R18, c[0x0][0x398] ;  /* 0x0000e600ff127b82 */ /* 0x000e620000000a00 */
[----:B0-----:R-:W-:-:S05]  /*03b0*/  IMAD.WIDE R22, R4, 0x8, R22 ;  /* 0x0000000804167825 */ /* 0x001fca00078e0216 */
[----:B------:R-:W2:Y:S01]  /*03c0*/  LDG.E.64 R10, desc[UR4][R22.64] ;  /* 0x00000004160a7981 */ /* 0x000ea2000c1e1b00 */
[----:B-1----:R-:W-:-:S03]  /*03d0*/  IMAD.WIDE R18, R26, 0x8, R18 ;  /* 0x000000081a127825 */ /* 0x002fc600078e0212 */
[----:B------:R-:W3:Y:S04]  /*03e0*/  LDG.E.64 R8, desc[UR4][R22.64+0x8] ;  /* 0x0000080416087981 */ /* 0x000ee8000c1e1b00 */
[----:B------:R-:W2:Y:S01]  /*03f0*/  LDG.E.64 R16, desc[UR4][R18.64] ;  /* 0x0000000412107981 */ /* 0x000ea2000c1e1b00 */
[----:B------:R-:W-:-:S05]  /*0400*/  IMAD.WIDE R28, R3, 0x8, R18 ;  /* 0x00000008031c7825 */ /* 0x000fca00078e0212 */
[----:B------:R-:W3:Y:S01]  /*0410*/  LDG.E.64 R14, desc[UR4][R28.64] ;  /* 0x000000041c0e7981 */ /* 0x000ee2000c1e1b00 */
[----:B------:R-:W-:Y:S01]  /*0420*/  IMAD.WIDE R20, R3, 0x8, R28 ;  /* 0x0000000803147825 */ /* 0x000fe200078e021c */
[----:B--2---:R-:W-:Y:S02]  /*0430*/  DFMA R16, R10, R16, R12 ;  /* 0x000000100a10722b */ /* 0x004fe4000000000c */
[----:B------:R-:W2:Y:S04]  /*0440*/  LDG.E.64 R12, desc[UR4][R22.64+0x10] ;  /* 0x00001004160c7981 */ /* 0x000ea8000c1e1b00 */
[----:B------:R0:W2:Y:S02]  /*0450*/  LDG.E.64 R10, desc[UR4][R20.64] ;  /* 0x00000004140a7981 */ /* 0x0000a4000c1e1b00 */
[----:B---3--:R-:W-:-:S02]  /*0460*/  DFMA R14, R8, R14, R16 ;  /* 0x0000000e080e722b */ /* 0x008fc40000000010 */
[----:B------:R-:W3:Y:S01]  /*0470*/  LDG.E.64 R8, desc[UR4][R22.64+0x18] ;  /* 0x0000180416087981 */ /* 0x000ee2000c1e1b00 */
[----:B0-----:R-:W-:-:S05]  /*0480*/  IMAD.WIDE R20, R3, 0x8, R20 ;  /* 0x0000000803147825 */ /* 0x001fca00078e0214 */
[----:B------:R-:W3:Y:S01]  /*0490*/  LDG.E.64 R16, desc[UR4][R20.64] ;  /* 0x0000000414107981 */ /* 0x000ee2000c1e1b00 */
[C---:B------:R-:W-:Y:S01]  /*04a0*/  IMAD.WIDE R18, R3.reuse, 0x8, R20 ;  /* 0x0000000803127825 */ /* 0x040fe200078e0214 */
[----:B--2---:R-:W-:Y:S02]  /*04b0*/  DFMA R10, R12, R10, R14 ;  /* 0x0000000a0c0a722b */ /* 0x004fe4000000000e */
[----:B------:R-:W2:Y:S04]  /*04c0*/  LDG.E.64 R20, desc[UR4][R22.64+0x38] ;  /* 0x0000380416147981 */ /* 0x000ea8000c1e1b00 */
[----:B------:R-:W4:Y:S04]  /*04d0*/  LDG.E.64 R14, desc[UR4][R22.64+0x20] ;  /* 0x00002004160e7981 */ /* 0x000f28000c1e1b00 */
[----:B------:R-:W4:Y:S01]  /*04e0*/  LDG.E.64 R12, desc[UR4][R18.64] ;  /* 0x00000004120c7981 */ /* 0x000f22000c1e1b00 */
[----:B------:R-:W-:Y:S01]  /*04f0*/  IMAD.WIDE R28, R3, 0x8, R18 ;  /* 0x00000008031c7825 */ /* 0x000fe200078e0212 */
[----:B---3--:R-:W-:-:S02]  /*0500*/  DFMA R16, R8, R16, R10 ;  /* 0x000000100810722b */ /* 0x008fc4000000000a */
[----:B------:R-:W3:Y:S04]  /*0510*/  LDG.E.64 R8, desc[UR4][R22.64+0x28] ;  /* 0x0000280416087981 */ /* 0x000ee8000c1e1b00 */
[----:B------:R0:W3:Y:S02]  /*0520*/  LDG.E.64 R10, desc[UR4][R28.64] ;  /* 0x000000041c0a7981 */ /* 0x0000e4000c1e1b00 */
[----:B0-----:R-:W-:-:S04]  /*0530*/  IMAD.WIDE R28, R3, 0x8, R28 ;  /* 0x00000008031c7825 */ /* 0x001fc800078e021c */
[----:B------:R-:W-:-:S06]  /*0540*/  IMAD.WIDE R18, R3, 0x8, R28 ;  /* 0x0000000803127825 */ /* 0x000fcc00078e021c */
[----:B------:R-:W2:Y:S01]  /*0550*/  LDG.E.64 R18, desc[UR4][R18.64] ;  /* 0x0000000412127981 */ /* 0x000ea2000c1e1b00 */
[----:B----4-:R-:W-:-:S03]  /*0560*/  DFMA R12, R14, R12, R16 ;  /* 0x0000000c0e0c722b */ /* 0x010fc60000000010 */
[----:B------:R-:W4:Y:S04]  /*0570*/  LDG.E.64 R14, desc[UR4][R22.64+0x30] ;  /* 0x00003004160e7981 */ /* 0x000f28000c1e1b00 */
[----:B------:R-:W4:Y:S01]  /*0580*/  LDG.E.64 R16, desc[UR4][R28.64] ;  /* 0x000000041c107981 */ /* 0x000f22000c1e1b00 */
[----:B------:R-:W-:Y:S01]  /*0590*/  IADD3 R25, PT, PT, R25, 0x8, RZ ;  /* 0x0000000819197810 */ /* 0x000fe20007ffe0ff */
[----:B---3--:R-:W-:-:S03]  /*05a0*/  DFMA R8, R8, R10, R12 ;  /* 0x0000000a0808722b */ /* 0x008fc6000000000c */
[----:B------:R-:W-:Y:S01]  /*05b0*/  ISETP.NE.AND P0, PT, R25, RZ, PT ;  /* 0x000000ff1900720c */ /* 0x000fe20003f05270 */
[----:B------:R-:W-:Y:S01]  /*05c0*/  VIADD R4, R4, 0x8 ;  /* 0x0000000804047836 */ /* 0x000fe20000000000 */
[----:B------:R-:W-:-:S03]  /*05d0*/  LEA R26, R3, R26, 0x3 ;  /* 0x0000001a031a7211 */ /* 0x000fc600078e18ff */
[----:B----4-:R-:W-:-:S08]  /*05e0*/  DFMA R8, R14, R16, R8 ;  /* 0x000000100e08722b */ /* 0x010fd00000000008 */
[----:B--2---:R-:W-:Y:S01]  /*05f0*/  DFMA R12, R20, R18, R8 ;  /* 0x00000012140c722b */ /* 0x004fe20000000008 */
[----:B------:R-:W-:Y:S10]  /*0600*/  @P0 BRA `(.L_x_2) ;  /* 0xfffffffc00600947 */ /* 0x000ff4000383ffff */
.L_x_1:
[----:B------:R-:W-:Y:S05]  /*0610*/  @!P2 BRA `(.L_x_0) ;  /* 0x0000000000d4a947 */ /* 0x000fea0003800000 */
[----:B------:R-:W-:Y:S02]  /*0620*/  ISETP.GE.U32.AND P0, PT, R5, 0x4, PT ;  /* 0x000000040500780c */ /* 0x000fe40003f06070 */
[----:B------:R-:W-:-:S04]  /*0630*/  LOP3.LUT R25, R2, 0x3, RZ, 0xc0, !PT ;  /* 0x0000000302197812 */ /* 0x000fc800078ec0ff */
[----:B------:R-:W-:-:S07]  /*0640*/  ISETP.NE.AND P1, PT, R25, RZ, PT ;  /* 0x000000ff1900720c */ /* 0x000fce0003f25270 */
[----:B------:R-:W-:Y:S06]  /*0650*/  @!P0 BRA `(.L_x_3) ;  /* 0x0000000000588947 */ /* 0x000fec0003800000 */
[----:B------:R-:W0:Y:S01]  /*0660*/  LDC.64 R26, c[0x0][0x390] ;  /* 0x0000e400ff1a7b82 */ /* 0x000e220000000a00 */
[----:B------:R-:W-:-:S04]  /*0670*/  IMAD.IADD R5, R24, 0x1, R7 ;  /* 0x0000000118057824 */ /* 0x000fc800078e0207 */
[----:B------:R-:W-:-:S03]  /*0680*/  IMAD R11, R5, R3, R6 ;  /* 0x00000003050b7224 */ /* 0x000fc600078e0206 */
[----:B------:R-:W1:Y:S01]  /*0690*/  LDC.64 R8, c[0x0][0x398] ;  /* 0x0000e600ff087b82 */ /* 0x000e620000000a00 */
[----:B0-----:R-:W-:-:S05]  /*06a0*/  IMAD.WIDE R26, R5, 0x8, R26 ;  /* 0x00000008051a7825 */ /* 0x001fca00078e021a */
[----:B------:R-:W2:Y:S01]  /*06b0*/  LDG.E.64 R22, desc[UR4][R26.64] ;  /* 0x000000041a167981 */ /* 0x000ea2000c1e1b00 */
[----:B-1----:R-:W-:-:S03]  /*06c0*/  IMAD.WIDE R8, R11, 0x8, R8 ;  /* 0x000000080b087825 */ /* 0x002fc600078e0208 */
[----:B------:R-:W3:Y:S04]  /*06d0*/  LDG.E.64 R14, desc[UR4][R26.64+0x10] ;  /* 0x000010041a0e7981 */ /* 0x000ee8000c1e1b00 */
[----:B------:R-:W2:Y:S01]  /*06e0*/  LDG.E.64 R4, desc[UR4][R8.64] ;  /* 0x0000000408047981 */ /* 0x000ea2000c1e1b00 */
[----:B------:R-:W-:-:S03]  /*06f0*/  IMAD.WIDE R28, R3, 0x8, R8 ;  /* 0x00000008031c7825 */ /* 0x000fc600078e0208 */
[----:B------:R-:W4:Y:S04]  /*0700*/  LDG.E.64 R18, desc[UR4][R26.64+0x18] ;  /* 0x000018041a127981 */ /* 0x000f28000c1e1b00 */
[----:B------:R0:W5:Y:S04]  /*0710*/  LDG.E.64 R10, desc[UR4][R28.64] ;  /* 0x000000041c0a7981 */ /* 0x000168000c1e1b00 */
[----:B------:R-:W5:Y:S01]  /*0720*/  LDG.E.64 R8, desc[UR4][R26.64+0x8] ;  /* 0x000008041a087981 */ /* 0x000f62000c1e1b00 */
[----:B0-----:R-:W-:-:S05]  /*0730*/  IMAD.WIDE R28, R3, 0x8, R28 ;  /* 0x00000008031c7825 */ /* 0x001fca00078e021c */
[----:B------:R-:W3:Y:S01]  /*0740*/  LDG.E.64 R16, desc[UR4][R28.64] ;  /* 0x000000041c107981 */ /* 0x000ee2000c1e1b00 */
[----:B------:R-:W-:-:S06]  /*0750*/  IMAD.WIDE R20, R3, 0x8, R28 ;  /* 0x0000000803147825 */ /* 0x000fcc00078e021c */
[----:B------:R-:W4:Y:S01]  /*0760*/  LDG.E.64 R20, desc[UR4][R20.64] ;  /* 0x0000000414147981 */ /* 0x000f22000c1e1b00 */
[----:B------:R-:W-:Y:S01]  /*0770*/  IADD3 R7, PT, PT, R7, 0x4, RZ ;  /* 0x0000000407077810 */ /* 0x000fe20007ffe0ff */
[----:B--2---:R-:W-:-:S08]  /*0780*/  DFMA R4, R22, R4, R12 ;  /* 0x000000041604722b */ /* 0x004fd0000000000c */
[----:B-----5:R-:W-:-:S08]  /*0790*/  DFMA R4, R8, R10, R4 ;  /* 0x0000000a0804722b */ /* 0x020fd00000000004 */
[----:B---3--:R-:W-:-:S08]  /*07a0*/  DFMA R4, R14, R16, R4 ;  /* 0x000000100e04722b */ /* 0x008fd00000000004 */
[----:B----4-:R-:W-:-:S11]  /*07b0*/  DFMA R12, R18, R20, R4 ;  /* 0x00000014120c722b */ /* 0x010fd60000000004 */
.L_x_3:
[----:B------:R-:W-:Y:S05]  /*07c0*/  @!P1 BRA `(.L_x_0) ;  /* 0x0000000000689947 */ /* 0x000fea0003800000 */
[----:B------:R-:W0:Y:S01]  /*07d0*/  LDC.64 R16, c[0x0][0x390] ;  /* 0x0000e400ff107b82 */ /* 0x000e220000000a00 */
[----:B------:R-:W-:Y:S02]  /*07e0*/  ISETP.NE.AND P0, PT, R25, 0x1, PT ;  /* 0x000000011900780c */ /* 0x000fe40003f05270 */
[----:B------:R-:W-:-:S04]  /*07f0*/  LOP3.LUT R2, R2, 0x1, RZ, 0xc0, !PT ;  /* 0x0000000102027812 */ /* 0x000fc800078ec0ff */
[----:B------:R-:W-:Y:S01]  /*0800*/  ISETP.NE.U32.AND P1, PT, R2, 0x1, PT ;  /* 0x000000010200780c */ /* 0x000fe20003f25070 */
[----:B------:R-:W1:Y:S06]  /*0810*/  LDC.64 R10, c[0x0][0x398] ;  /* 0x0000e600ff0a7b82 */ /* 0x000e6c0000000a00 */
[----:B------:R-:W-:Y:S01]  /*0820*/  @P0 IMAD.IADD R15, R24, 0x1, R7 ;  /* 0x00000001180f0824 */ /* 0x000fe200078e0207 */
[----:B------:R-:W-:Y:S01]  /*0830*/  @P0 IADD3 R7, PT, PT, R7, 0x2, RZ ;  /* 0x0000000207070810 */ /* 0x000fe20007ffe0ff */
[----:B------:R-:W2:Y:S02]  /*0840*/  LDC.64 R4, c[0x0][0x390] ;  /* 0x0000e400ff047b82 */ /* 0x000ea40000000a00 */
[----:B------:R-:W-:-:S06]  /*0850*/  @P0 IMAD R19, R15, R3, R6 ;  /* 0x000000030f130224 */ /* 0x000fcc00078e0206 */
[----:B------:R-:W3:Y:S01]  /*0860*/  LDC.64 R8, c[0x0][0x398] ;  /* 0x0000e600ff087b82 */ /* 0x000ee20000000a00 */
[----:B0-----:R-:W-:Y:S01]  /*0870*/  @P0 IMAD.WIDE R16, R15, 0x8, R16 ;  /* 0x000000080f100825 */ /* 0x001fe200078e0210 */
[----:B------:R-:W-:-:S04]  /*0880*/  @!P1 IADD3 R23, PT, PT, R24, R7, RZ ;  /* 0x0000000718179210 */ /* 0x000fc80007ffe0ff */
[----:B------:R-:W4:Y:S01]  /*0890*/  @P0 LDG.E.64 R14, desc[UR4][R16.64] ;  /* 0x00000004100e0981 */ /* 0x000f22000c1e1b00 */
[----:B-1----:R-:W-:-:S05]  /*08a0*/  @P0 IMAD.WIDE R18, R19, 0x8, R10 ;  /* 0x0000000813120825 */ /* 0x002fca00078e020a */
[----:B------:R-:W4:Y:S01]  /*08b0*/  @P0 LDG.E.64 R10, desc[UR4][R18.64] ;  /* 0x00000004120a0981 */ /* 0x000f22000c1e1b00 */
[----:B------:R-:W-:-:S04]  /*08c0*/  @P0 IMAD.WIDE R20, R3, 0x8, R18 ;  /* 0x0000000803140825 */ /* 0x000fc800078e0212 */
[C---:B------:R-:W-:Y:S02]  /*08d0*/  @!P1 IMAD R25, R23.reuse, R3, R6 ;  /* 0x0000000317199224 */ /* 0x040fe400078e0206 */
[----:B------:R-:W5:Y:S01]  /*08e0*/  @P0 LDG.E.64 R2, desc[UR4][R16.64+0x8] ;  /* 0x0000080410020981 */ /* 0x000f62000c1e1b00 */
[----:B--2---:R-:W-:-:S03]  /*08f0*/  @!P1 IMAD.WIDE R4, R23, 0x8, R4 ;  /* 0x0000000817049825 */ /* 0x004fc600078e0204 */
[----:B------:R-:W5:Y:S01]  /*0900*/  @P0 LDG.E.64 R6, desc[UR4][R20.64] ;  /* 0x0000000414060981 */ /* 0x000f62000c1e1b00 */
[----:B---3--:R-:W-:-:S03]  /*0910*/  @!P1 IMAD.WIDE R8, R25, 0x8, R8 ;  /* 0x0000000819089825 */ /* 0x008fc600078e0208 */
[----:B------:R-:W2:Y:S04]  /*0920*/  @!P1 LDG.E.64 R4, desc[UR4][R4.64] ;  /* 0x0000000404049981 */ /* 0x000ea8000c1e1b00 */
[----:B------:R-:W2:Y:S01]  /*0930*/  @!P1 LDG.E.64 R8, desc[UR4][R8.64] ;  /* 0x0000000408089981 */ /* 0x000ea2000c1e1b00 */
[----:B----4-:R-:W-:-:S08]  /*0940*/  @P0 DFMA R10, R14, R10, R12 ;  /* 0x0000000a0e0a022b */ /* 0x010fd0000000000c */
[----:B-----5:R-:W-:-:S08]  /*0950*/  @P0 DFMA R12, R2, R6, R10 ;  /* 0x00000006020c022b */ /* 0x020fd0000000000a */
[----:B--2---:R-:W-:-:S11]  /*0960*/  @!P1 DFMA R12, R4, R8, R12 ;  /* 0x00000008040c922b */ /* 0x004fd6000000000c */
.L_x_0:
[----:B------:R-:W0:Y:S02]  /*0970*/  LDC.64 R2, c[0x0][0x3a0] ;  /* 0x0000e800ff027b82 */ /* 0x000e240000000a00 */
[----:B0-----:R-:W-:-:S05]  /*0980*/  IMAD.WIDE R2, R0, 0x8, R2 ;  /* 0x0000000800027825 */ /* 0x001fca00078e0202 */
[----:B------:R-:W-:Y:S01]  /*0990*/  STG.E.64 desc[UR4][R2.64], R12 ;  /* 0x0000000c02007986 */ /* 0x000fe2000c101b04 */
[----:B------:R-:W-:Y:S05]  /*09a0*/  EXIT ;  /* 0x000000000000794d */ /* 0x000fea0003800000 */
.L_x_4:
[----:B------:R-:W-:-:S00]  /*09b0*/  BRA `(.L_x_4) ;  /* 0xfffffffc00fc7947 */ /* 0x000fc0000383ffff */
[----:B------:R-:W-:-:S00]  /*09c0*/  NOP ;  /* 0x0000000000007918 */ /* 0x000fc00000000000 */
        /* <DEDUP_REMOVED lines=11> */
.L_x_21:


//--------------------- .text._Z20MultiMatVecMultiply2iiiPdS_S_ --------------------------
	.section	.text._Z20MultiMatVecMultiply2iiiPdS_S_,"ax",@progbits
	.align	128
        .global         _Z20MultiMatVecMultiply2iiiPdS_S_
        .type           _Z20MultiMatVecMultiply2iiiPdS_S_,@function
        .size           _Z20MultiMatVecMultiply2iiiPdS_S_,(.L_x_22 - _Z20MultiMatVecMultiply2iiiPdS_S_)
        .other          _Z20MultiMatVecMultiply2iiiPdS_S_,@"STO_CUDA_ENTRY STV_DEFAULT"
_Z20MultiMatVecMultiply2iiiPdS_S_:
.text._Z20MultiMatVecMultiply2iiiPdS_S_:
[----:B------:R-:W-:Y:S08]  /*0000*/  LDC R1, c[0x0][0x37c] ;  /* 0x0000df00ff017b82 */ /* 0x000ff00000000800 */
[----:B------:R-:W0:Y:S01]  /*0010*/  LDC R0, c[0x0][0x384] ;  /* 0x0000e100ff007b82 */ /* 0x000e220000000800 */
[----:B------:R-:W1:Y:S01]  /*0020*/  S2R R3, SR_TID.X ;  /* 0x0000000000037919 */ /* 0x000e620000002100 */
[----:B------:R-:W2:Y:S06]  /*0030*/  LDCU.64 UR10, c[0x0][0x358] ;  /* 0x00006b00ff0a77ac */ /* 0x000eac0008000a00 */
[----:B------:R-:W3:Y:S08]  /*0040*/  S2UR UR4, SR_CTAID.X ;  /* 0x00000000000479c3 */ /* 0x000ef00000002500 */
[----:B------:R-:W3:Y:S01]  /*0050*/  LDC R2, c[0x0][0x360] ;  /* 0x0000d800ff027b82 */ /* 0x000ee20000000800 */
[----:B0-----:R-:W-:-:S04]  /*0060*/  IABS R7, R0 ;  /* 0x0000000000077213 */ /* 0x001fc80000000000 */
[----:B------:R-:W0:Y:S01]  /*0070*/  I2F.RP R6, R7 ;  /* 0x0000000700067306 */ /* 0x000e220000209400 */
[----:B-1----:R-:W-:Y:S01]  /*0080*/  ISETP.GT.U32.AND P0, PT, R3, 0x3b, PT ;  /* 0x0000003b0300780c */ /* 0x002fe20003f04070 */
[----:B---3--:R-:W-:Y:S01]  /*0090*/  IMAD R2, R2, UR4, R3 ;  /* 0x0000000402027c24 */ /* 0x008fe2000f8e0203 */
[----:B------:R-:W1:Y:S05]  /*00a0*/  LDCU UR4, c[0x0][0x380] ;  /* 0x00007000ff0477ac */ /* 0x000e6a0008000800 */
[----:B0-----:R-:W0:Y:S02]  /*00b0*/  MUFU.RCP R6, R6 ;  /* 0x0000000600067308 */ /* 0x001e240000001000 */
[----:B0-----:R-:W-:-:S06]  /*00c0*/  IADD3 R4, PT, PT, R6, 0xffffffe, RZ ;  /* 0x0ffffffe06047810 */ /* 0x001fcc0007ffe0ff */
[----:B------:R0:W3:Y:S02]  /*00d0*/  F2I.FTZ.U32.TRUNC.NTZ R5, R4 ;  /* 0x0000000400057305 */ /* 0x0000e4000021f000 */
[----:B0-----:R-:W-:Y:S01]  /*00e0*/  HFMA2 R4, -RZ, RZ, 0, 0 ;  /* 0x00000000ff047431 */ /* 0x001fe200000001ff */
[----:B---3--:R-:W-:-:S05]  /*00f0*/  IADD3 R8, PT, PT, RZ, -R5, RZ ;  /* 0x80000005ff087210 */ /* 0x008fca0007ffe0ff */
[----:B------:R-:W-:Y:S01]  /*0100*/  IMAD R9, R8, R7, RZ ;  /* 0x0000000708097224 */ /* 0x000fe200078e02ff */
[----:B------:R-:W-:-:S03]  /*0110*/  IABS R8, R2 ;  /* 0x0000000200087213 */ /* 0x000fc60000000000 */
[----:B------:R-:W-:-:S06]  /*0120*/  IMAD.HI.U32 R5, R5, R9, R4 ;  /* 0x0000000905057227 */ /* 0x000fcc00078e0004 */
[----:B------:R-:W-:-:S05]  /*0130*/  IMAD.HI.U32 R6, R5, R8, RZ ;  /* 0x0000000805067227 */ /* 0x000fca00078e00ff */
[----:B------:R-:W-:-:S05]  /*0140*/  IADD3 R5, PT, PT, -R6, RZ, RZ ;  /* 0x000000ff06057210 */ /* 0x000fca0007ffe1ff */
[C---:B------:R-:W-:Y:S02]  /*0150*/  IMAD R4, R7.reuse, R5, R8 ;  /* 0x0000000507047224 */ /* 0x040fe400078e0208 */
[----:B------:R-:W0:Y:S03]  /*0160*/  @!P0 LDC R8, c[0x0][0x388] ;  /* 0x0000e200ff088b82 */ /* 0x000e260000000800 */
[----:B------:R-:W-:-:S13]  /*0170*/  ISETP.GT.U32.AND P3, PT, R7, R4, PT ;  /* 0x000000040700720c */ /* 0x000fda0003f64070 */
[-C--:B------:R-:W-:Y:S02]  /*0180*/  @!P3 IADD3 R4, PT, PT, R4, -R7.reuse, RZ ;  /* 0x800000070404b210 */ /* 0x080fe40007ffe0ff */
[----:B------:R-:W-:Y:S02]  /*0190*/  @!P3 IADD3 R6, PT, PT, R6, 0x1, RZ ;  /* 0x000000010606b810 */ /* 0x000fe40007ffe0ff */
[----:B------:R-:W-:Y:S02]  /*01a0*/  ISETP.GE.U32.AND P1, PT, R4, R7, PT ;  /* 0x000000070400720c */ /* 0x000fe40003f26070 */
[----:B------:R-:W-:Y:S02]  /*01b0*/  LOP3.LUT R4, R2, R0, RZ, 0x3c, !PT ;  /* 0x0000000002047212 */ /* 0x000fe400078e3cff */
[----:B------:R-:W-:Y:S02]  /*01c0*/  ISETP.NE.AND P3, PT, R0, RZ, PT ;  /* 0x000000ff0000720c */ /* 0x000fe40003f65270 */
[----:B------:R-:W-:-:S02]  /*01d0*/  ISETP.GE.AND P2, PT, R4, RZ, PT ;  /* 0x000000ff0400720c */ /* 0x000fc40003f46270 */
[----:B------:R-:W3:Y:S05]  /*01e0*/  @!P0 LDC.64 R4, c[0x0][0x390] ;  /* 0x0000e400ff048b82 */ /* 0x000eea0000000a00 */
[----:B------:R-:W-:-:S04]  /*01f0*/  @P1 IADD3 R6, PT, PT, R6, 0x1, RZ ;  /* 0x0000000106061810 */ /* 0x000fc80007ffe0ff */
[----:B------:R-:W-:-:S04]  /*0200*/  MOV R10, R6 ;  /* 0x00000006000a7202 */ /* 0x000fc80000000f00 */
[----:B------:R-:W-:Y:S02]  /*0210*/  @!P2 IADD3 R10, PT, PT, -R10, RZ, RZ ;  /* 0x000000ff0a0aa210 */ /* 0x000fe40007ffe1ff */
[----:B------:R-:W-:-:S05]  /*0220*/  @!P3 LOP3.LUT R10, RZ, R0, RZ, 0x33, !PT ;  /* 0x00000000ff0ab212 */ /* 0x000fca00078e33ff */
[----:B0-----:R-:W-:-:S04]  /*0230*/  @!P0 IMAD R7, R10, R8, R3 ;  /* 0x000000080a078224 */ /* 0x001fc800078e0203 */
[----:B---3--:R-:W-:-:S06]  /*0240*/  @!P0 IMAD.WIDE R4, R7, 0x8, R4 ;  /* 0x0000000807048825 */ /* 0x008fcc00078e0204 */
[----:B--2---:R-:W2:Y:S01]  /*0250*/  @!P0 LDG.E.64 R4, desc[UR10][R4.64] ;  /* 0x0000000a04048981 */ /* 0x004ea2000c1e1b00 */
[----:B------:R-:W-:Y:S01]  /*0260*/  @!P0 MOV R6, 0x400 ;  /* 0x0000040000068802 */ /* 0x000fe20000000f00 */
[----:B-1----:R-:W-:Y:S01]  /*0270*/  IMAD R7, R0, UR4, RZ ;  /* 0x0000000400077c24 */ /* 0x002fe2000f8e02ff */
[----:B------:R-:W0:Y:S04]  /*0280*/  @!P0 S2R R9, SR_CgaCtaId ;  /* 0x0000000000098919 */ /* 0x000e280000008800 */
[----:B------:R-:W-:Y:S02]  /*0290*/  ISETP.GE.AND P1, PT, R2, R7, PT ;  /* 0x000000070200720c */ /* 0x000fe40003f26270 */
[----:B0-----:R-:W-:-:S04]  /*02a0*/  @!P0 LEA R6, R9, R6, 0x18 ;  /* 0x0000000609068211 */ /* 0x001fc800078ec0ff */
[----:B------:R-:W-:-:S05]  /*02b0*/  @!P0 LEA R3, R3, R6, 0x3 ;  /* 0x0000000603038211 */ /* 0x000fca00078e18ff */
[----:B--2---:R0:W-:Y:S01]  /*02c0*/  @!P0 STS.64 [R3], R4 ;  /* 0x0000000403008388 */ /* 0x0041e20000000a00 */
[----:B------:R-:W-:Y:S06]  /*02d0*/  BAR.SYNC.DEFER_BLOCKING 0x0 ;  /* 0x0000000000007b1d */ /* 0x000fec0000010000 */
[----:B------:R-:W-:Y:S05]  /*02e0*/  @P1 EXIT ;  /* 0x000000000000194d */ /* 0x000fea0003800000 */
[----:B------:R-:W1:Y:S01]  /*02f0*/  LDCU UR6, c[0x0][0x388] ;  /* 0x00007100ff0677ac */ /* 0x000e620008000800 */
[----:B------:R-:W-:Y:S01]  /*0300*/  CS2R R14, SRZ ;  /* 0x00000000000e7805 */ /* 0x000fe2000001ff00 */
[----:B-1----:R-:W-:-:S09]  /*0310*/  UISETP.GE.AND UP0, UPT, UR6, 0x1, UPT ;  /* 0x000000010600788c */ /* 0x002fd2000bf06270 */
[----:B------:R-:W-:Y:S05]  /*0320*/  BRA.U !UP0, `(.L_x_5) ;  /* 0x0000000908947547 */ /* 0x000fea000b800000 */
[----:B------:R-:W-:Y:S01]  /*0330*/  UISETP.GE.U32.AND UP1, UPT, UR6, 0x10, UPT ;  /* 0x000000100600788c */ /* 0x000fe2000bf26070 */
[C---:B0-----:R-:W-:Y:S01]  /*0340*/  IADD3 R5, PT, PT, -R10.reuse, RZ, RZ ;  /* 0x000000ff0a057210 */ /* 0x041fe20007ffe1ff */
[----:B------:R-:W-:Y:S02]  /*0350*/  ULOP3.LUT UR8, UR6, 0xf, URZ, 0xc0, !UPT ;  /* 0x0000000f06087892 */ /* 0x000fe4000f8ec0ff */
[----:B------:R-:W-:Y:S01]  /*0360*/  IMAD R3, R10, UR6, RZ ;  /* 0x000000060a037c24 */ /* 0x000fe2000f8e02ff */
[----:B------:R-:W-:Y:S01]  /*0370*/  CS2R R14, SRZ ;  /* 0x00000000000e7805 */ /* 0x000fe2000001ff00 */
[----:B------:R-:W-:Y:S01]  /*0380*/  UMOV UR4, URZ ;  /* 0x000000ff00047c82 */ /* 0x000fe20008000000 */
[----:B------:R-:W-:Y:S01]  /*0390*/  IMAD R16, R0, R5, R2 ;  /* 0x0000000500107224 */ /* 0x000fe200078e0202 */
[----:B------:R-:W-:Y:S01]  /*03a0*/  UISETP.NE.AND UP0, UPT, UR8, URZ, UPT ;  /* 0x000000ff0800728c */ /* 0x000fe2000bf05270 */
[----:B------:R-:W-:Y:S10]  /*03b0*/  BRA.U !UP1, `(.L_x_6) ;  /* 0x0000000509187547 */ /* 0x000ff4000b800000 */
[----:B------:R-:W0:Y:S01]  /*03c0*/  S2UR UR7, SR_CgaCtaId ;  /* 0x00000000000779c3 */ /* 0x000e220000008800 */
[----:B------:R-:W-:Y:S01]  /*03d0*/  UMOV UR5, 0x400 ;  /* 0x0000040000057882 */ /* 0x000fe20000000000 */
[----:B------:R-:W-:Y:S01]  /*03e0*/  ULOP3.LUT UR4, UR6, 0x7ffffff0, URZ, 0xc0, !UPT ;  /* 0x7ffffff006047892 */ /* 0x000fe2000f8ec0ff */
[----:B------:R-:W-:Y:S01]  /*03f0*/  IMAD R12, R3, R0, R16 ;  /* 0x00000000030c7224 */ /* 0x000fe200078e0210 */
[----:B------:R-:W-:Y:S01]  /*0400*/  CS2R R14, SRZ ;  /* 0x00000000000e7805 */ /* 0x000fe2000001ff00 */
[----:B0-----:R-:W-:Y:S02]  /*0410*/  ULEA UR5, UR7, UR5, 0x18 ;  /* 0x0000000507057291 */ /* 0x001fe4000f8ec0ff */
[----:B------:R-:W-:Y:S02]  /*0420*/  UIADD3 UR7, UPT, UPT, -UR4, URZ, URZ ;  /* 0x000000ff04077290 */ /* 0x000fe4000fffe1ff */
[----:B------:R-:W-:-:S12]  /*0430*/  UIADD3 UR5, UPT, UPT, UR5, 0x40, URZ ;  /* 0x0000004005057890 */ /* 0x000fd8000fffe0ff */
.L_x_7:
[----:B------:R-:W0:Y:S01]  /*0440*/  LDC.64 R18, c[0x0][0x398] ;  /* 0x0000e600ff127b82 */ /* 0x000e220000000a00 */
[----:B------:R-:W1:Y:S01]  /*0450*/  LDS.128 R4, [UR5+-0x40] ;  /* 0xffffc005ff047984 */ /* 0x000e620008000c00 */
[----:B0-----:R-:W-:-:S05]  /*0460*/  IMAD.WIDE R18, R12, 0x8, R18 ;  /* 0x000000080c127825 */ /* 0x001fca00078e0212 */
[----:B------:R-:W1:Y:S01]  /*0470*/  LDG.E.64 R22, desc[UR10][R18.64] ;  /* 0x0000000a12167981 */ /* 0x000e62000c1e1b00 */
[----:B------:R-:W-:-:S05]  /*0480*/  IMAD.WIDE R28, R0, 0x8, R18 ;  /* 0x00000008001c7825 */ /* 0x000fca00078e0212 */
[----:B------:R0:W2:Y:S02]  /*0490*/  LDG.E.64 R20, desc[UR10][R28.64] ;  /* 0x0000000a1c147981 */ /* 0x0000a4000c1e1b00 */
[----:B0-----:R-:W-:-:S05]  /*04a0*/  IMAD.WIDE R28, R0, 0x8, R28 ;  /* 0x00000008001c7825 */ /* 0x001fca00078e021c */
[----:B------:R-:W3:Y:S01]  /*04b0*/  LDG.E.64 R10, desc[UR10][R28.64] ;  /* 0x0000000a1c0a7981 */ /* 0x000ee2000c1e1b00 */
[----:B------:R-:W-:-:S05]  /*04c0*/  IMAD.WIDE R24, R0, 0x8, R28 ;  /* 0x0000000800187825 */ /* 0x000fca00078e021c */
[----:B------:R-:W4:Y:S01]  /*04d0*/  LDG.E.64 R8, desc[UR10][R24.64] ;  /* 0x0000000a18087981 */ /* 0x000f22000c1e1b00 */
[----:B------:R-:W-:-:S05]  /*04e0*/  IMAD.WIDE R18, R0, 0x8, R24 ;  /* 0x0000000800127825 */ /* 0x000fca00078e0218 */
[----:B------:R-:W5:Y:S01]  /*04f0*/  LDG.E.64 R24, desc[UR10][R18.64] ;  /* 0x0000000a12187981 */ /* 0x000f62000c1e1b00 */
[----:B------:R-:W-:-:S05]  /*0500*/  IMAD.WIDE R26, R0, 0x8, R18 ;  /* 0x00000008001a7825 */ /* 0x000fca00078e0212 */
[----:B------:R0:W5:Y:S02]  /*0510*/  LDG.E.64 R18, desc[UR10][R26.64] ;  /* 0x0000000a1a127981 */ /* 0x000164000c1e1b00 */
[----:B0-----:R-:W-:Y:S01]  /*0520*/  IMAD.WIDE R26, R0, 0x8, R26 ;  /* 0x00000008001a7825 */ /* 0x001fe200078e021a */
[----:B-1----:R-:W-:-:S04]  /*0530*/  DFMA R4, R4, R22, R14 ;  /* 0x000000160404722b */ /* 0x002fc8000000000e */
[----:B------:R0:W5:Y:S04]  /*0540*/  LDG.E.64 R22, desc[UR10][R26.64] ;  /* 0x0000000a1a167981 */ /* 0x000168000c1e1b00 */
[----:B--2---:R-:W-:Y:S02]  /*0550*/  DFMA R20, R20, R6, R4 ;  /* 0x000000061414722b */ /* 0x004fe40000000004 */
[----:B------:R-:W3:Y:S01]  /*0560*/  LDS.128 R4, [UR5+-0x30] ;  /* 0xffffd005ff047984 */ /* 0x000ee20008000c00 */
[----:B0-----:R-:W-:-:S05]  /*0570*/  IMAD.WIDE R26, R0, 0x8, R26 ;  /* 0x00000008001a7825 */ /* 0x001fca00078e021a */
[----:B------:R0:W2:Y:S02]  /*0580*/  LDG.E.64 R14, desc[UR10][R26.64] ;  /* 0x0000000a1a0e7981 */ /* 0x0000a4000c1e1b00 */
[----:B0-----:R-:W-:Y:S01]  /*0590*/  IMAD.WIDE R26, R0, 0x8, R26 ;  /* 0x00000008001a7825 */ /* 0x001fe200078e021a */
[----:B---3--:R-:W-:-:S04]  /*05a0*/  DFMA R4, R4, R10, R20 ;  /* 0x0000000a0404722b */ /* 0x008fc80000000014 */
[----:B------:R0:W3:Y:S04]  /*05b0*/  LDG.E.64 R20, desc[UR10][R26.64] ;  /* 0x0000000a1a147981 */ /* 0x0000e8000c1e1b00 */
[----:B----4-:R-:W-:Y:S01]  /*05c0*/  DFMA R6, R8, R6, R4 ;  /* 0x000000060806722b */ /* 0x010fe20000000004 */
[----:B------:R-:W5:Y:S01]  /*05d0*/  LDS.128 R8, [UR5+-0x20] ;  /* 0xffffe005ff087984 */ /* 0x000f620008000c00 */
[----:B0-----:R-:W-:-:S05]  /*05e0*/  IMAD.WIDE R26, R0, 0x8, R26 ;  /* 0x00000008001a7825 */ /* 0x001fca00078e021a */
[----:B------:R-:W4:Y:S01]  /*05f0*/  LDG.E.64 R28, desc[UR10][R26.64] ;  /* 0x0000000a1a1c7981 */ /* 0x000f22000c1e1b00 */
[----:B-----5:R-:W-:-:S03]  /*0600*/  DFMA R24, R8, R24, R6 ;  /* 0x000000180818722b */ /* 0x020fc60000000006 */
[----:B------:R-:W0:Y:S01]  /*0610*/  LDS.128 R4, [UR5+-0x10] ;  /* 0xfffff005ff047984 */ /* 0x000e220008000c00 */
[----:B------:R-:W-:-:S05]  /*0620*/  IMAD.WIDE R8, R0, 0x8, R26 ;  /* 0x0000000800087825 */ /* 0x000fca00078e021a */
[----:B------:R1:W5:Y:S01]  /*0630*/  LDG.E.64 R26, desc[UR10][R8.64] ;  /* 0x0000000a081a7981 */ /* 0x000362000c1e1b00 */
[----:B------:R-:W-:Y:S01]  /*0640*/  DFMA R10, R18, R10, R24 ;  /* 0x0000000a120a722b */ /* 0x000fe20000000018 */
[----:B------:R-:W-:-:S05]  /*0650*/  IMAD.WIDE R18, R0, 0x8, R8 ;  /* 0x0000000800127825 */ /* 0x000fca00078e0208 */
[----:B------:R-:W5:Y:S02]  /*0660*/  LDG.E.64 R24, desc[UR10][R18.64] ;  /* 0x0000000a12187981 */ /* 0x000f64000c1e1b00 */
[----:B0-----:R-:W-:Y:S02]  /*0670*/  DFMA R22, R4, R22, R10 ;  /* 0x000000160416722b */ /* 0x001fe4000000000a */
[----:B-1----:R-:W3:Y:S01]  /*0680*/  LDS.128 R8, [UR5] ;  /* 0x00000005ff087984 */ /* 0x002ee20008000c00 */
[----:B------:R-:W-:-:S05]  /*0690*/  IMAD.WIDE R4, R0, 0x8, R18 ;  /* 0x0000000800047825 */ /* 0x000fca00078e0212 */
[----:B------:R0:W5:Y:S02]  /*06a0*/  LDG.E.64 R18, desc[UR10][R4.64] ;  /* 0x0000000a04127981 */ /* 0x000164000c1e1b00 */
[----:B0-----:R-:W-:Y:S01]  /*06b0*/  IMAD.WIDE R4, R0, 0x8, R4 ;  /* 0x0000000800047825 */ /* 0x001fe200078e0204 */
[----:B--2---:R-:W-:-:S04]  /*06c0*/  DFMA R6, R14, R6, R22 ;  /* 0x000000060e06722b */ /* 0x004fc80000000016 */
[----:B------:R0:W2:Y:S02]  /*06d0*/  LDG.E.64 R14, desc[UR10][R4.64] ;  /* 0x0000000a040e7981 */ /* 0x0000a4000c1e1b00 */
[----:B0-----:R-:W-:-:S05]  /*06e0*/  IMAD.WIDE R4, R0, 0x8, R4 ;  /* 0x0000000800047825 */ /* 0x001fca00078e0204 */
[----:B------:R0:W2:Y:S01]  /*06f0*/  LDG.E.64 R22, desc[UR10][R4.64] ;  /* 0x0000000a04167981 */ /* 0x0000a2000c1e1b00 */
[----:B---3--:R-:W-:Y:S01]  /*0700*/  DFMA R6, R8, R20, R6 ;  /* 0x000000140806722b */ /* 0x008fe20000000006 */
[----:B------:R-:W-:-:S06]  /*0710*/  IMAD.WIDE R20, R0, 0x8, R4 ;  /* 0x0000000800147825 */ /* 0x000fcc00078e0204 */
[----:B------:R-:W3:Y:S01]  /*0720*/  LDG.E.64 R20, desc[UR10][R20.64] ;  /* 0x0000000a14147981 */ /* 0x000ee2000c1e1b00 */
[----:B----4-:R-:W-:-:S03]  /*0730*/  DFMA R6, R28, R10, R6 ;  /* 0x0000000a1c06722b */ /* 0x010fc60000000006 */
[----:B------:R-:W5:Y:S05]  /*0740*/  LDS.128 R8, [UR5+0x10] ;  /* 0x00001005ff087984 */ /* 0x000f6a0008000c00 */
[----:B-----5:R-:W-:Y:S02]  /*0750*/  DFMA R8, R8, R26, R6 ;  /* 0x0000001a0808722b */ /* 0x020fe40000000006 */
[----:B0-----:R-:W0:Y:S06]  /*0760*/  LDS.128 R4, [UR5+0x20] ;  /* 0x00002005ff047984 */ /* 0x001e2c0008000c00 */
[----:B------:R-:W-:-:S02]  /*0770*/  DFMA R24, R24, R10, R8 ;  /* 0x0000000a1818722b */ /* 0x000fc40000000008 */
[----:B------:R-:W1:Y:S01]  /*0780*/  LDS.128 R8, [UR5+0x30] ;  /* 0x00003005ff087984 */ /* 0x000e620008000c00 */
[----:B------:R-:W-:-:S04]  /*0790*/  UIADD3 UR7, UPT, UPT, UR7, 0x10, URZ ;  /* 0x0000001007077890 */ /* 0x000fc8000fffe0ff */
[----:B------:R-:W-:Y:S01]  /*07a0*/  UISETP.NE.AND UP1, UPT, UR7, URZ, UPT ;  /* 0x000000ff0700728c */ /* 0x000fe2000bf25270 */
[----:B------:R-:W-:Y:S01]  /*07b0*/  LEA R12, R0, R12, 0x4 ;  /* 0x0000000c000c7211 */ /* 0x000fe200078e20ff */
[----:B------:R-:W-:Y:S01]  /*07c0*/  UIADD3 UR5, UPT, UPT, UR5, 0x80, URZ ;  /* 0x0000008005057890 */ /* 0x000fe2000fffe0ff */
[----:B0-----:R-:W-:-:S08]  /*07d0*/  DFMA R18, R4, R18, R24 ;  /* 0x000000120412722b */ /* 0x001fd00000000018 */
[----:B--2---:R-:W-:-:S08]  /*07e0*/  DFMA R6, R14, R6, R18 ;  /* 0x000000060e06722b */ /* 0x004fd00000000012 */
[----:B-1----:R-:W-:-:S08]  /*07f0*/  DFMA R6, R8, R22, R6 ;  /* 0x000000160806722b */ /* 0x002fd00000000006 */
[----:B---3--:R-:W-:Y:S01]  /*0800*/  DFMA R14, R20, R10, R6 ;  /* 0x0000000a140e722b */ /* 0x008fe20000000006 */
[----:B------:R-:W-:Y:S10]  /*0810*/  BRA.U UP1, `(.L_x_7) ;  /* 0xfffffffd01087547 */ /* 0x000ff4000b83ffff */
.L_x_6:
[----:B------:R-:W-:Y:S05]  /*0820*/  BRA.U !UP0, `(.L_x_5) ;  /* 0x0000000508547547 */ /* 0x000fea000b800000 */
[----:B------:R-:W-:Y:S02]  /*0830*/  UISETP.GE.U32.AND UP0, UPT, UR8, 0x8, UPT ;  /* 0x000000080800788c */ /* 0x000fe4000bf06070 */
[----:B------:R-:W-:-:S04]  /*0840*/  ULOP3.LUT UR9, UR6, 0x7, URZ, 0xc0, !UPT ;  /* 0x0000000706097892 */ /* 0x000fc8000f8ec0ff */
[----:B------:R-:W-:-:S03]  /*0850*/  UISETP.NE.AND UP1, UPT, UR9, URZ, UPT ;  /* 0x000000ff0900728c */ /* 0x000fc6000bf25270 */
[----:B------:R-:W-:Y:S08]  /*0860*/  BRA.U !UP0, `(.L_x_8) ;  /* 0x0000000108907547 */ /* 0x000ff0000b800000 */
[----:B------:R-:W0:Y:S01]  /*0870*/  LDC.64 R6, c[0x0][0x398] ;  /* 0x0000e600ff067b82 */ /* 0x000e220000000a00 */
[----:B------:R-:W-:-:S05]  /*0880*/  IADD3 R5, PT, PT, R3, UR4, RZ ;  /* 0x0000000403057c10 */ /* 0x000fca000fffe0ff */
[----:B------:R-:W-:-:S04]  /*0890*/  IMAD R5, R5, R0, R16 ;  /* 0x0000000005057224 */ /* 0x000fc800078e0210 */
[----:B0-----:R-:W-:-:S05]  /*08a0*/  IMAD.WIDE R6, R5, 0x8, R6 ;  /* 0x0000000805067825 */ /* 0x001fca00078e0206 */
[----:B------:R-:W2:Y:S01]  /*08b0*/  LDG.E.64 R4, desc[UR10][R6.64] ;  /* 0x0000000a06047981 */ /* 0x000ea2000c1e1b00 */
[----:B------:R-:W-:-:S05]  /*08c0*/  IMAD.WIDE R8, R0, 0x8, R6 ;  /* 0x0000000800087825 */ /* 0x000fca00078e0206 */
[----:B------:R-:W3:Y:S01]  /*08d0*/  LDG.E.64 R28, desc[UR10][R8.64] ;  /* 0x0000000a081c7981 */ /* 0x000ee2000c1e1b00 */
[----:B------:R-:W-:-:S05]  /*08e0*/  IMAD.WIDE R10, R0, 0x8, R8 ;  /* 0x00000008000a7825 */ /* 0x000fca00078e0208 */
[----:B------:R0:W4:Y:S02]  /*08f0*/  LDG.E.64 R12, desc[UR10][R10.64] ;  /* 0x0000000a0a0c7981 */ /* 0x000124000c1e1b00 */
[----:B0-----:R-:W-:-:S05]  /*0900*/  IMAD.WIDE R10, R0, 0x8, R10 ;  /* 0x00000008000a7825 */ /* 0x001fca00078e020a */
[----:B------:R-:W5:Y:S01]  /*0910*/  LDG.E.64 R26, desc[UR10][R10.64] ;  /* 0x0000000a0a1a7981 */ /* 0x000f62000c1e1b00 */
[----:B------:R-:W-:-:S05]  /*0920*/  IMAD.WIDE R6, R0, 0x8, R10 ;  /* 0x0000000800067825 */ /* 0x000fca00078e020a */
[----:B------:R-:W5:Y:S01]  /*0930*/  LDG.E.64 R24, desc[UR10][R6.64] ;  /* 0x0000000a06187981 */ /* 0x000f62000c1e1b00 */
[----:B------:R-:W-:-:S05]  /*0940*/  IMAD.WIDE R18, R0, 0x8, R6 ;  /* 0x0000000800127825 */ /* 0x000fca00078e0206 */
[----:B------:R0:W5:Y:S02]  /*0950*/  LDG.E.64 R22, desc[UR10][R18.64] ;  /* 0x0000000a12167981 */ /* 0x000164000c1e1b00 */
[----:B0-----:R-:W-:-:S05]  /*0960*/  IMAD.WIDE R18, R0, 0x8, R18 ;  /* 0x0000000800127825 */ /* 0x001fca00078e0212 */
[----:B------:R0:W5:Y:S02]  /*0970*/  LDG.E.64 R20, desc[UR10][R18.64] ;  /* 0x0000000a12147981 */ /* 0x000164000c1e1b00 */
[----:B0-----:R-:W-:-:S06]  /*0980*/  IMAD.WIDE R18, R0, 0x8, R18 ;  /* 0x0000000800127825 */ /* 0x001fcc00078e0212 */
[----:B------:R-:W5:Y:S01]  /*0990*/  LDG.E.64 R18, desc[UR10][R18.64] ;  /* 0x0000000a12127981 */ /* 0x000f62000c1e1b00 */
[----:B------:R-:W0:Y:S01]  /*09a0*/  S2UR UR7, SR_CgaCtaId ;  /* 0x00000000000779c3 */ /* 0x000e220000008800 */
[----:B------:R-:W-:Y:S02]  /*09b0*/  UMOV UR5, 0x400 ;  /* 0x0000040000057882 */ /* 0x000fe40000000000 */
[----:B0-----:R-:W-:-:S04]  /*09c0*/  ULEA UR5, UR7, UR5, 0x18 ;  /* 0x0000000507057291 */ /* 0x001fc8000f8ec0ff */
[----:B------:R-:W-:Y:S02]  /*09d0*/  ULEA UR5, UR4, UR5, 0x3 ;  /* 0x0000000504057291 */ /* 0x000fe4000f8e18ff */
[----:B------:R-:W-:-:S07]  /*09e0*/  UIADD3 UR4, UPT, UPT, UR4, 0x8, URZ ;  /* 0x0000000804047890 */ /* 0x000fce000fffe0ff */
[----:B------:R-:W2:Y:S02]  /*09f0*/  LDS.128 R8, [UR5] ;  /* 0x00000005ff087984 */ /* 0x000ea40008000c00 */
[----:B--2---:R-:W-:Y:S02]  /*0a00*/  DFMA R8, R8, R4, R14 ;  /* 0x000000040808722b */ /* 0x004fe4000000000e */
[----:B------:R-:W4:Y:S06]  /*0a10*/  LDS.128 R4, [UR5+0x10] ;  /* 0x00001005ff047984 */ /* 0x000f2c0008000c00 */
[----:B---3--:R-:W-:-:S02]  /*0a20*/  DFMA R28, R28, R10, R8 ;  /* 0x0000000a1c1c722b */ /* 0x008fc40000000008 */
[----:B------:R-:W0:Y:S06]  /*0a30*/  LDS.128 R8, [UR5+0x20] ;  /* 0x00002005ff087984 */ /* 0x000e2c0008000c00 */
[----:B----4-:R-:W-:Y:S01]  /*0a40*/  DFMA R4, R4, R12, R28 ;  /* 0x0000000c0404722b */ /* 0x010fe2000000001c */
[----:B------:R-:W1:Y:S07]  /*0a50*/  LDS.128 R12, [UR5+0x30] ;  /* 0x00003005ff0c7984 */ /* 0x000e6e0008000c00 */
[----:B-----5:R-:W-:-:S08]  /*0a60*/  DFMA R4, R26, R6, R4 ;  /* 0x000000061a04722b */ /* 0x020fd00000000004 */
[----:B0-----:R-:W-:-:S08]  /*0a70*/  DFMA R4, R8, R24, R4 ;  /* 0x000000180804722b */ /* 0x001fd00000000004 */
[----:B------:R-:W-:-:S08]  /*0a80*/  DFMA R4, R22, R10, R4 ;  /* 0x0000000a1604722b */ /* 0x000fd00000000004 */
[----:B-1----:R-:W-:-:S08]  /*0a90*/  DFMA R4, R12, R20, R4 ;  /* 0x000000140c04722b */ /* 0x002fd00000000004 */
[----:B------:R-:W-:-:S11]  /*0aa0*/  DFMA R14, R18, R14, R4 ;  /* 0x0000000e120e722b */ /* 0x000fd60000000004 */
.L_x_8:
        /* <DEDUP_REMOVED lines=9> */
[----:B------:R0:W2:Y:S01]  /*0b40*/  LDG.E.64 R12, desc[UR10][R4.64] ;  /* 0x0000000a040c7981 */ /* 0x0000a2000c1e1b00 */
[----:B------:R-:W-:-:S05]  /*0b50*/  IMAD.WIDE R24, R0, 0x8, R4 ;  /* 0x0000000800187825 */ /* 0x000fca00078e0204 */
[----:B------:R-:W3:Y:S01]  /*0b60*/  LDG.E.64 R18, desc[UR10][R24.64] ;  /* 0x0000000a18127981 */ /* 0x000ee2000c1e1b00 */
[----:B------:R-:W-:-:S05]  /*0b70*/  IMAD.WIDE R26, R0, 0x8, R24 ;  /* 0x00000008001a7825 */ /* 0x000fca00078e0218 */
[----:B------:R-:W4:Y:S01]  /*0b80*/  LDG.E.64 R22, desc[UR10][R26.64] ;  /* 0x0000000a1a167981 */ /* 0x000f22000c1e1b00 */
[----:B------:R-:W-:-:S06]  /*0b90*/  IMAD.WIDE R20, R0, 0x8, R26 ;  /* 0x0000000800147825 */ /* 0x000fcc00078e021a */
[----:B------:R-:W5:Y:S01]  /*0ba0*/  LDG.E.64 R20, desc[UR10][R20.64] ;  /* 0x0000000a14147981 */ /* 0x000f62000c1e1b00 */
[----:B------:R-:W1:Y:S01]  /*0bb0*/  S2UR UR7, SR_CgaCtaId ;  /* 0x00000000000779c3 */ /* 0x000e620000008800 */
[----:B------:R-:W-:Y:S02]  /*0bc0*/  UMOV UR6, 0x400 ;  /* 0x0000040000067882 */ /* 0x000fe40000000000 */
[----:B-1----:R-:W-:-:S04]  /*0bd0*/  ULEA UR6, UR7, UR6, 0x18 ;  /* 0x0000000607067291 */ /* 0x002fc8000f8ec0ff */
[----:B------:R-:W-:Y:S02]  /*0be0*/  ULEA UR6, UR4, UR6, 0x3 ;  /* 0x0000000604067291 */ /* 0x000fe4000f8e18ff */
[----:B------:R-:W-:-:S07]  /*0bf0*/  UIADD3 UR4, UPT, UPT, UR4, 0x4, URZ ;  /* 0x0000000404047890 */ /* 0x000fce000fffe0ff */
[----:B0-----:R-:W2:Y:S04]  /*0c00*/  LDS.128 R4, [UR6] ;  /* 0x00000006ff047984 */ /* 0x001ea80008000c00 */
[----:B------:R-:W4:Y:S01]  /*0c10*/  LDS.128 R8, [UR6+0x10] ;  /* 0x00001006ff087984 */ /* 0x000f220008000c00 */
[----:B--2---:R-:W-:-:S08]  /*0c20*/  DFMA R4, R4, R12, R14 ;  /* 0x0000000c0404722b */ /* 0x004fd0000000000e */
[----:B---3--:R-:W-:-:S08]  /*0c30*/  DFMA R4, R18, R6, R4 ;  /* 0x000000061204722b */ /* 0x008fd00000000004 */
[----:B----4-:R-:W-:-:S08]  /*0c40*/  DFMA R4, R8, R22, R4 ;  /* 0x000000160804722b */ /* 0x010fd00000000004 */
[----:B-----5:R-:W-:-:S11]  /*0c50*/  DFMA R14, R20, R10, R4 ;  /* 0x0000000a140e722b */ /* 0x020fd60000000004 */
.L_x_9:
[----:B------:R-:W-:Y:S05]  /*0c60*/  BRA.U !UP1, `(.L_x_5) ;  /* 0x0000000109447547 */ /* 0x000fea000b800000 */
[----:B------:R-:W0:Y:S01]  /*0c70*/  S2UR UR7, SR_CgaCtaId ;  /* 0x00000000000779c3 */ /* 0x000e220000008800 */
[----:B------:R-:W-:Y:S01]  /*0c80*/  IADD3 R3, PT, PT, R3, UR4, RZ ;  /* 0x0000000403037c10 */ /* 0x000fe2000fffe0ff */
[----:B------:R-:W-:Y:S01]  /*0c90*/  UMOV UR6, 0x400 ;  /* 0x0000040000067882 */ /* 0x000fe20000000000 */
[----:B------:R-:W-:-:S03]  /*0ca0*/  UIADD3 UR5, UPT, UPT, -UR5, URZ, URZ ;  /* 0x000000ff05057290 */ /* 0x000fc6000fffe1ff */
[----:B------:R-:W-:Y:S02]  /*0cb0*/  IMAD R3, R3, R0, R16 ;  /* 0x0000000003037224 */ /* 0x000fe400078e0210 */
[----:B------:R-:W1:Y:S01]  /*0cc0*/  LDC.64 R8, c[0x0][0x398] ;  /* 0x0000e600ff087b82 */ /* 0x000e620000000a00 */
[----:B0-----:R-:W-:-:S04]  /*0cd0*/  ULEA UR6, UR7, UR6, 0x18 ;  /* 0x0000000607067291 */ /* 0x001fc8000f8ec0ff */
[----:B------:R-:W-:-:S12]  /*0ce0*/  ULEA UR4, UR4, UR6, 0x3 ;  /* 0x0000000604047291 */ /* 0x000fd8000f8e18ff */
.L_x_10:
[C---:B-1----:R-:W-:Y:S01]  /*0cf0*/  IMAD.WIDE R6, R3.reuse, 0x8, R8 ;  /* 0x0000000803067825 */ /* 0x042fe200078e0208 */
[----:B------:R-:W0:Y:S05]  /*0d00*/  LDS.64 R4, [UR4] ;  /* 0x00000004ff047984 */ /* 0x000e2a0008000a00 */
[----:B------:R-:W0:Y:S01]  /*0d10*/  LDG.E.64 R6, desc[UR10][R6.64] ;  /* 0x0000000a06067981 */ /* 0x000e22000c1e1b00 */
[----:B------:R-:W-:Y:S01]  /*0d20*/  UIADD3 UR5, UPT, UPT, UR5, 0x1, URZ ;  /* 0x0000000105057890 */ /* 0x000fe2000fffe0ff */
[----:B------:R-:W-:Y:S01]  /*0d30*/  IADD3 R3, PT, PT, R3, R0, RZ ;  /* 0x0000000003037210 */ /* 0x000fe20007ffe0ff */
[----:B------:R-:W-:Y:S02]  /*0d40*/  UIADD3 UR4, UPT, UPT, UR4, 0x8, URZ ;  /* 0x0000000804047890 */ /* 0x000fe4000fffe0ff */
[----:B------:R-:W-:Y:S01]  /*0d50*/  UISETP.NE.AND UP0, UPT, UR5, URZ, UPT ;  /* 0x000000ff0500728c */ /* 0x000fe2000bf05270 */
[----:B0-----:R-:W-:-:S08]  /*0d60*/  DFMA R14, R4, R6, R14 ;  /* 0x00000006040e722b */ /* 0x001fd0000000000e */
[----:B------:R-:W-:Y:S05]  /*0d70*/  BRA.U UP0, `(.L_x_10) ;  /* 0xfffffffd00dc7547 */ /* 0x000fea000b83ffff */
.L_x_5:
[----:B0-----:R-:W0:Y:S02]  /*0d80*/  LDC.64 R4, c[0x0][0x3a0] ;  /* 0x0000e800ff047b82 */ /* 0x001e240000000a00 */
[----:B0-----:R-:W-:-:S05]  /*0d90*/  IMAD.WIDE R2, R2, 0x8, R4 ;  /* 0x0000000802027825 */ /* 0x001fca00078e0204 */
[----:B------:R-:W-:Y:S01]  /*0da0*/  STG.E.64 desc[UR10][R2.64], R14 ;  /* 0x0000000e02007986 */ /* 0x000fe2000c101b0a */
[----:B------:R-:W-:Y:S05]  /*0db0*/  EXIT ;  /* 0x000000000000794d */ /* 0x000fea0003800000 */
.L_x_11:
        /* <DEDUP_REMOVED lines=12> */
.L_x_22:


//--------------------- .text._Z20MultiMatVecMultiply3iiiPdS_S_ --------------------------
	.section	.text._Z20MultiMatVecMultiply3iiiPdS_S_,"ax",@progbits
	.align	128
        .global         _Z20MultiMatVecMultiply3iiiPdS_S_
        .type           _Z20MultiMatVecMultiply3iiiPdS_S_,@function
        .size           _Z20MultiMatVecMultiply3iiiPdS_S_,(.L_x_23 - _Z20MultiMatVecMultiply3iiiPdS_S_)
        .other          _Z20MultiMatVecMultiply3iiiPdS_S_,@"STO_CUDA_ENTRY STV_DEFAULT"
_Z20MultiMatVecMultiply3iiiPdS_S_:
.text._Z20MultiMatVecMultiply3iiiPdS_S_:
        /* <DEDUP_REMOVED lines=9> */
[----:B------:R-:W0:Y:S01]  /*0090*/  S2R R5, SR_TID.Y ;  /* 0x0000000000057919 */ /* 0x000e220000002200 */
[----:B------:R-:W0:Y:S01]  /*00a0*/  LDCU UR4, c[0x0][0x388] ;  /* 0x00007100ff0477ac */ /* 0x000e220008000800 */
[----:B------:R-:W-:Y:S01]  /*00b0*/  BSSY.RECONVERGENT B0, `(.L_x_12) ;  /* 0x0000031000007945 */ /* 0x000fe20003800200 */
[----:B------:R-:W-:Y:S01]  /*00c0*/  IMAD.MOV.U32 R10, RZ, RZ, RZ ;  /* 0x000000ffff0a7224 */ /* 0x000fe200078e00ff */
[----:B------:R-:W1:Y:S01]  /*00d0*/  LDCU.64 UR6, c[0x0][0x358] ;  /* 0x00006b00ff0677ac */ /* 0x000e620008000a00 */
[----:B0-----:R-:W-:-:S13]  /*00e0*/  ISETP.GE.AND P0, PT, R5, UR4, PT ;  /* 0x0000000405007c0c */ /* 0x001fda000bf06270 */
[----:B-1----:R-:W-:Y:S05]  /*00f0*/  @P0 BRA `(.L_x_13) ;  /* 0x0000000000b00947 */ /* 0x002fea0003800000 */
[----:B------:R-:W-:Y:S01]  /*0100*/  IABS R9, R3 ;  /* 0x0000000300097213 */ /* 0x000fe20000000000 */
[----:B------:R-:W0:Y:S01]  /*0110*/  LDC R17, c[0x0][0x364] ;  /* 0x0000d900ff117b82 */ /* 0x000e220000000800 */
[----:B------:R-:W-:Y:S02]  /*0120*/  BSSY.RECONVERGENT B1, `(.L_x_14) ;  /* 0x0000028000017945 */ /* 0x000fe40003800200 */
[----:B------:R-:W1:Y:S08]  /*0130*/  I2F.RP R2, R9 ;  /* 0x0000000900027306 */ /* 0x000e700000209400 */
[----:B-1----:R-:W1:Y:S02]  /*0140*/  MUFU.RCP R2, R2 ;  /* 0x0000000200027308 */ /* 0x002e640000001000 */
[----:B-1----:R-:W-:-:S06]  /*0150*/  VIADD R6, R2, 0xffffffe ;  /* 0x0ffffffe02067836 */ /* 0x002fcc0000000000 */
[----:B------:R1:W2:Y:S02]  /*0160*/  F2I.FTZ.U32.TRUNC.NTZ R7, R6 ;  /* 0x0000000600077305 */ /* 0x0002a4000021f000 */
[----:B-1----:R-:W-:Y:S01]  /*0170*/  IMAD.MOV.U32 R6, RZ, RZ, RZ ;  /* 0x000000ffff067224 */ /* 0x002fe200078e00ff */
[----:B--2---:R-:W-:-:S05]  /*0180*/  IADD3 R8, PT, PT, RZ, -R7, RZ ;  /* 0x80000007ff087210 */ /* 0x004fca0007ffe0ff */
[----:B------:R-:W-:Y:S01]  /*0190*/  IMAD R11, R8, R9, RZ ;  /* 0x00000009080b7224 */ /* 0x000fe200078e02ff */
[----:B------:R-:W-:-:S03]  /*01a0*/  IABS R8, R0 ;  /* 0x0000000000087213 */ /* 0x000fc60000000000 */
[----:B------:R-:W-:-:S06]  /*01b0*/  IMAD.HI.U32 R7, R7, R11, R6 ;  /* 0x0000000b07077227 */ /* 0x000fcc00078e0006 */
[----:B------:R-:W-:Y:S02]  /*01c0*/  IMAD.HI.U32 R10, R7, R8, RZ ;  /* 0x00000008070a7227 */ /* 0x000fe400078e00ff */
[----:B------:R-:W1:Y:S03]  /*01d0*/  LDC.64 R6, c[0x0][0x390] ;  /* 0x0000e400ff067b82 */ /* 0x000e660000000a00 */
[----:B------:R-:W-:-:S05]  /*01e0*/  IADD3 R2, PT, PT, -R10, RZ, RZ ;  /* 0x000000ff0a027210 */ /* 0x000fca0007ffe1ff */
[----:B------:R-:W-:-:S05]  /*01f0*/  IMAD R2, R9, R2, R8 ;  /* 0x0000000209027224 */ /* 0x000fca00078e0208 */
[----:B------:R-:W-:-:S13]  /*0200*/  ISETP.GT.U32.AND P2, PT, R9, R2, PT ;  /* 0x000000020900720c */ /* 0x000fda0003f44070 */
[----:B------:R-:W-:Y:S01]  /*0210*/  @!P2 IMAD.IADD R2, R2, 0x1, -R9 ;  /* 0x000000010202a824 */ /* 0x000fe200078e0a09 */
[----:B------:R-:W-:Y:S02]  /*0220*/  @!P2 IADD3 R10, PT, PT, R10, 0x1, RZ ;  /* 0x000000010a0aa810 */ /* 0x000fe40007ffe0ff */
[----:B------:R-:W-:Y:S02]  /*0230*/  ISETP.NE.AND P2, PT, R3, RZ, PT ;  /* 0x000000ff0300720c */ /* 0x000fe40003f45270 */
[----:B------:R-:W-:Y:S02]  /*0240*/  ISETP.GE.U32.AND P0, PT, R2, R9, PT ;  /* 0x000000090200720c */ /* 0x000fe40003f06070 */
[----:B------:R-:W-:Y:S01]  /*0250*/  LOP3.LUT R2, R0, R3, RZ, 0x3c, !PT ;  /* 0x0000000300027212 */ /* 0x000fe200078e3cff */
[----:B------:R-:W2:Y:S03]  /*0260*/  LDC.64 R8, c[0x0][0x398] ;  /* 0x0000e600ff087b82 */ /* 0x000ea60000000a00 */
[----:B------:R-:W-:Y:S01]  /*0270*/  ISETP.GE.AND P1, PT, R2, RZ, PT ;  /* 0x000000ff0200720c */ /* 0x000fe20003f26270 */
[----:B------:R-:W-:-:S06]  /*0280*/  IMAD.MOV.U32 R2, RZ, RZ, R5 ;  /* 0x000000ffff027224 */ /* 0x000fcc00078e0005 */
[----:B------:R-:W-:-:S05]  /*0290*/  @P0 VIADD R10, R10, 0x1 ;  /* 0x000000010a0a0836 */ /* 0x000fca0000000000 */
[----:B------:R-:W-:Y:S02]  /*02a0*/  MOV R19, R10 ;  /* 0x0000000a00137202 */ /* 0x000fe40000000f00 */
[----:B------:R-:W-:-:S03]  /*02b0*/  CS2R R10, SRZ ;  /* 0x00000000000a7805 */ /* 0x000fc6000001ff00 */
[----:B------:R-:W-:Y:S01]  /*02c0*/  @!P1 IMAD.MOV R19, RZ, RZ, -R19 ;  /* 0x000000ffff139224 */ /* 0x000fe200078e0a13 */
[----:B------:R-:W-:-:S04]  /*02d0*/  @!P2 LOP3.LUT R19, RZ, R3, RZ, 0x33, !PT ;  /* 0x00000003ff13a212 */ /* 0x000fc800078e33ff */
[----:B------:R-:W-:-:S05]  /*02e0*/  IADD3 R12, PT, PT, -R19, RZ, RZ ;  /* 0x000000ff130c7210 */ /* 0x000fca0007ffe1ff */
[----:B01----:R-:W-:-:S07]  /*02f0*/  IMAD R16, R3, R12, R0 ;  /* 0x0000000c03107224 */ /* 0x003fce00078e0200 */
.L_x_15:
[----:B------:R-:W-:-:S04]  /*0300*/  IMAD R12, R19, UR4, R2 ;  /* 0x00000004130c7c24 */ /* 0x000fc8000f8e0202 */
[C---:B------:R-:W-:Y:S02]  /*0310*/  IMAD R15, R12.reuse, R3, R16 ;  /* 0x000000030c0f7224 */ /* 0x040fe400078e0210 */
[----:B------:R-:W-:-:S04]  /*0320*/  IMAD.WIDE R12, R12, 0x8, R6 ;  /* 0x000000080c0c7825 */ /* 0x000fc800078e0206 */
[----:B--2---:R-:W-:Y:S02]  /*0330*/  IMAD.WIDE R14, R15, 0x8, R8 ;  /* 0x000000080f0e7825 */ /* 0x004fe400078e0208 */
[----:B------:R-:W2:Y:S04]  /*0340*/  LDG.E.64 R12, desc[UR6][R12.64] ;  /* 0x000000060c0c7981 */ /* 0x000ea8000c1e1b00 */
[----:B------:R-:W2:Y:S01]  /*0350*/  LDG.E.64 R14, desc[UR6][R14.64] ;  /* 0x000000060e0e7981 */ /* 0x000ea2000c1e1b00 */
[----:B------:R-:W-:-:S04]  /*0360*/  IADD3 R2, PT, PT, R17, R2, RZ ;  /* 0x0000000211027210 */ /* 0x000fc80007ffe0ff */
[----:B------:R-:W-:Y:S01]  /*0370*/  ISETP.GE.AND P0, PT, R2, UR4, PT ;  /* 0x0000000402007c0c */ /* 0x000fe2000bf06270 */
[----:B--2---:R-:W-:-:S12]  /*0380*/  DFMA R10, R12, R14, R10 ;  /* 0x0000000e0c0a722b */ /* 0x004fd8000000000a */
[----:B------:R-:W-:Y:S05]  /*0390*/  @!P0 BRA `(.L_x_15) ;  /* 0xfffffffc00d88947 */ /* 0x000fea000383ffff */
[----:B------:R-:W-:Y:S05]  /*03a0*/  BSYNC.RECONVERGENT B1 ;  /* 0x0000000000017941 */ /* 0x000fea0003800200 */
.L_x_14:
[----:B------:R0:W1:Y:S02]  /*03b0*/  F2F.F32.F64 R10, R10 ;  /* 0x0000000a000a7310 */ /* 0x0000640000301000 */
.L_x_13:
[----:B------:R-:W-:Y:S05]  /*03c0*/  BSYNC.RECONVERGENT B0 ;  /* 0x0000000000007941 */ /* 0x000fea0003800200 */
.L_x_12:
[----:B------:R-:W2:Y:S01]  /*03d0*/  S2UR UR5, SR_CgaCtaId ;  /* 0x00000000000579c3 */ /* 0x000ea20000008800 */
[----:B------:R-:W-:Y:S01]  /*03e0*/  UMOV UR4, 0x400 ;  /* 0x0000040000047882 */ /* 0x000fe20000000000 */
[C---:B------:R-:W-:Y:S01]  /*03f0*/  ISETP.GE.U32.AND P0, PT, R5.reuse, 0x2, PT ;  /* 0x000000020500780c */ /* 0x040fe20003f06070 */
[----:B------:R-:W-:Y:S01]  /*0400*/  IMAD R3, R5, R3, R4 ;  /* 0x0000000305037224 */ /* 0x000fe200078e0204 */
[----:B------:R-:W-:Y:S01]  /*0410*/  BSSY.RECONVERGENT B0, `(.L_x_16) ;  /* 0x0000018000007945 */ /* 0x000fe20003800200 */
[----:B------:R-:W-:Y:S01]  /*0420*/  IMAD.MOV.U32 R2, RZ, RZ, R5 ;  /* 0x000000ffff027224 */ /* 0x000fe200078e0005 */
[----:B--2---:R-:W-:Y:S01]  /*0430*/  ULEA UR4, UR5, UR4, 0x18 ;  /* 0x0000000405047291 */ /* 0x004fe2000f8ec0ff */
[----:B------:R-:W2:Y:S05]  /*0440*/  LDCU UR5, c[0x0][0x384] ;  /* 0x00007080ff0577ac */ /* 0x000eaa0008000800 */
[----:B------:R-:W-:-:S05]  /*0450*/  LEA R3, R3, UR4, 0x2 ;  /* 0x0000000403037c11 */ /* 0x000fca000f8e10ff */
[----:B-1----:R1:W-:Y:S01]  /*0460*/  STS [R3], R10 ;  /* 0x0000000a03007388 */ /* 0x0023e20000000800 */
[----:B------:R-:W-:Y:S06]  /*0470*/  BAR.SYNC.DEFER_BLOCKING 0x0 ;  /* 0x0000000000007b1d */ /* 0x000fec0000010000 */
[----:B------:R-:W-:Y:S05]  /*0480*/  @!P0 BRA `(.L_x_17) ;  /* 0x0000000000408947 */ /* 0x000fea0003800000 */
[----:B------:R-:W-:-:S07]  /*0490*/  MOV R6, R5 ;  /* 0x0000000500067202 */ /* 0x000fce0000000f00 */
.L_x_19:
[----:B------:R-:W-:Y:S02]  /*04a0*/  SHF.R.U32.HI R2, RZ, 0x1, R6 ;  /* 0x00000001ff027819 */ /* 0x000fe40000011606 */
[----:B------:R-:W-:Y:S02]  /*04b0*/  ISETP.GT.U32.AND P1, PT, R6, 0x3, PT ;  /* 0x000000030600780c */ /* 0x000fe40003f24070 */
[----:B------:R-:W-:-:S13]  /*04c0*/  ISETP.GE.U32.AND P0, PT, R5, R2, PT ;  /* 0x000000020500720c */ /* 0x000fda0003f06070 */
[----:B---3--:R-:W-:Y:S05]  /*04d0*/  @P0 BRA `(.L_x_18) ;  /* 0x0000000000240947 */ /* 0x008fea0003800000 */
[----:B--2---:R-:W-:Y:S01]  /*04e0*/  VIADD R6, R2, UR5 ;  /* 0x0000000502067c36 */ /* 0x004fe20008000000 */
[----:B------:R-:W-:Y:S01]  /*04f0*/  LDS R7, [R3] ;  /* 0x0000000003077984 */ /* 0x000fe20000000800 */
[----:B------:R-:W-:Y:S05]  /*0500*/  WARPSYNC.ALL ;  /* 0x0000000000007948 */ /* 0x000fea0003800000 */
[----:B------:R-:W-:-:S05]  /*0510*/  IMAD R6, R6, R5, R4 ;  /* 0x0000000506067224 */ /* 0x000fca00078e0204 */
[----:B------:R-:W-:-:S06]  /*0520*/  LEA R6, R6, UR4, 0x2 ;  /* 0x0000000406067c11 */ /* 0x000fcc000f8e10ff */
[----:B------:R-:W2:Y:S02]  /*0530*/  LDS R6, [R6] ;  /* 0x0000000006067984 */ /* 0x000ea40000000800 */
[----:B--2---:R-:W-:-:S05]  /*0540*/  FADD R8, R6, R7 ;  /* 0x0000000706087221 */ /* 0x004fca0000000000 */
[----:B------:R3:W-:Y:S01]  /*0550*/  STS [R3], R8 ;  /* 0x0000000803007388 */ /* 0x0007e20000000800 */
[----:B------:R-:W-:Y:S06]  /*0560*/  BAR.SYNC.DEFER_BLOCKING 0x0 ;  /* 0x0000000000007b1d */ /* 0x000fec0000010000 */
.L_x_18:
[----:B------:R-:W-:Y:S01]  /*0570*/  MOV R6, R2 ;  /* 0x0000000200067202 */ /* 0x000fe20000000f00 */
[----:B------:R-:W-:Y:S06]  /*0580*/  @P1 BRA `(.L_x_19) ;  /* 0xfffffffc00c41947 */ /* 0x000fec000383ffff */
.L_x_17:
[----:B--2---:R-:W-:Y:S05]  /*0590*/  BSYNC.RECONVERGENT B0 ;  /* 0x0000000000007941 */ /* 0x004fea0003800200 */
.L_x_16:
[----:B------:R-:W-:Y:S01]  /*05a0*/  LEA R6, R2, UR4, 0x2 ;  /* 0x0000000402067c11 */ /* 0x000fe2000f8e10ff */
[----:B------:R-:W2:Y:S04]  /*05b0*/  LDC.64 R4, c[0x0][0x3a0] ;  /* 0x0000e800ff047b82 */ /* 0x000ea80000000a00 */
[----:B------:R-:W1:Y:S01]  /*05c0*/  LDS R2, [R6] ;  /* 0x0000000006027984 */ /* 0x000e620000000800 */
[----:B--2---:R-:W-:Y:S01]  /*05d0*/  IMAD.WIDE R4, R0, 0x8, R4 ;  /* 0x0000000800047825 */ /* 0x004fe200078e0204 */
[----:B-1-3--:R-:W1:Y:S04]  /*05e0*/  F2F.F64.F32 R2, R2 ;  /* 0x0000000200027310 */ /* 0x00ae680000201800 */
[----:B-1----:R-:W-:Y:S01]  /*05f0*/  STG.E.64 desc[UR6][R4.64], R2 ;  /* 0x0000000204007986 */ /* 0x002fe2000c101b06 */
[----:B------:R-:W-:Y:S05]  /*0600*/  EXIT ;  /* 0x000000000000794d */ /* 0x000fea0003800000 */
.L_x_20:
        /* <DEDUP_REMOVED lines=15> */
.L_x_23:


//--------------------- .nv.shared._Z20MultiMatVecMultiply1iiiPdS_S_ --------------------------
	.section	.nv.shared._Z20MultiMatVecMultiply1iiiPdS_S_,"aw",@nobits
	.sectionflags	@""
	.align	16
	.zero		1024


//--------------------- .nv.shared.reserved.0     --------------------------
	.section	.nv.shared.reserved.0,"aw",@nobits
	.weak		__nv_reservedSMEM_offset_0_alias
	.size		__nv_reservedSMEM_offset_0_alias, 0, 64
	.other		__nv_reservedSMEM_offset_0_alias,@"STO_CUDA_RESERVED_SHARED STV_DEFAULT"
__nv_reservedSMEM_offset_0_alias:
	.zero		0
	.zero		64


//--------------------- .nv.shared._Z20MultiMatVecMultiply2iiiPdS_S_ --------------------------
	.section	.nv.shared._Z20MultiMatVecMultiply2iiiPdS_S_,"aw",@nobits
	.sectionflags	@""
	.align	16
.nv.shared._Z20MultiMatVecMultiply2iiiPdS_S_:
	.zero		1504


//--------------------- .nv.shared._Z20MultiMatVecMultiply3iiiPdS_S_ --------------------------
	.section	.nv.shared._Z20MultiMatVecMultiply3iiiPdS_S_,"aw",@nobits
	.sectionflags	@""
	.align	16
	.zero		1024


//--------------------- .nv.constant0._Z20MultiMatVecMultiply1iiiPdS_S_ --------------------------
	.section	.nv.constant0._Z20MultiMatVecMultiply1iiiPdS_S_,"a",@progbits
	.sectionflags	@""
	.align	4
.nv.constant0._Z20MultiMatVecMultiply1iiiPdS_S_:
	.zero		936


//--------------------- .nv.constant0._Z20MultiMatVecMultiply2iiiPdS_S_ --------------------------
	.section	.nv.constant0._Z20MultiMatVecMultiply2iiiPdS_S_,"a",@progbits
	.sectionflags	@""
	.align	4
.nv.constant0._Z20MultiMatVecMultiply2iiiPdS_S_:
	.zero		936


//--------------------- .nv.constant0._Z20MultiMatVecMultiply3iiiPdS_S_ --------------------------
	.section	.nv.constant0._Z20MultiMatVecMultiply3iiiPdS_S_,"a",@progbits
	.sectionflags	@""
	.align	4
.nv.constant0._Z20MultiMatVecMultiply3iiiPdS_S_:
	.zero		936


//--------------------- SYMBOLS --------------------------

	.type		.nv.reservedSmem.offset0,@object
	.size		.nv.reservedSmem.offset0,0x4
	.type		.nv.reservedSmem.cap,@object
	.size		.nv.reservedSmem.cap,0x4
